//
// Generated by NVIDIA NVVM Compiler
//
// Compiler Build ID: CL-36424714
// Cuda compilation tools, release 13.0, V13.0.88
// Based on NVVM 20.0.0
//

.version 9.0
.target sm_100
.address_size 64

	// .globl	_Z6anglesPVfS0_S0_S0_iiiiPVi
// _ZZ6anglesPVfS0_S0_S0_iiiiPViE6shared has been demoted
.global .align 4 .b8 __cudart_i2opi_f[24] = {65, 144, 67, 60, 153, 149, 98, 219, 192, 221, 52, 245, 209, 87, 39, 252, 41, 21, 68, 78, 110, 131, 249, 162};

.visible .entry _Z6anglesPVfS0_S0_S0_iiiiPVi(
	.param .u64 .ptr .align 1 _Z6anglesPVfS0_S0_S0_iiiiPVi_param_0,
	.param .u64 .ptr .align 1 _Z6anglesPVfS0_S0_S0_iiiiPVi_param_1,
	.param .u64 .ptr .align 1 _Z6anglesPVfS0_S0_S0_iiiiPVi_param_2,
	.param .u64 .ptr .align 1 _Z6anglesPVfS0_S0_S0_iiiiPVi_param_3,
	.param .u32 _Z6anglesPVfS0_S0_S0_iiiiPVi_param_4,
	.param .u32 _Z6anglesPVfS0_S0_S0_iiiiPVi_param_5,
	.param .u32 _Z6anglesPVfS0_S0_S0_iiiiPVi_param_6,
	.param .u32 _Z6anglesPVfS0_S0_S0_iiiiPVi_param_7,
	.param .u64 .ptr .align 1 _Z6anglesPVfS0_S0_S0_iiiiPVi_param_8
)
{
	.local .align 4 .b8 	__local_depot0[28];
	.reg .b64 	%SP;
	.reg .b64 	%SPL;
	.reg .pred 	%p<51>;
	.reg .b32 	%r<250>;
	.reg .b32 	%f<165>;
	.reg .b64 	%rd<113>;
	.reg .b64 	%fd<11>;
	// demoted variable
	.shared .align 4 .b8 _ZZ6anglesPVfS0_S0_S0_iiiiPViE6shared[2880];
	mov.u64 	%SPL, __local_depot0;
	ld.param.u32 	%r78, [_Z6anglesPVfS0_S0_S0_iiiiPVi_param_4];
	ld.param.u32 	%r76, [_Z6anglesPVfS0_S0_S0_iiiiPVi_param_6];
	ld.param.u32 	%r77, [_Z6anglesPVfS0_S0_S0_iiiiPVi_param_7];
	add.u64 	%rd1, %SPL, 0;
	add.u64 	%rd2, %SPL, 0;
	add.u64 	%rd3, %SPL, 0;
	add.u64 	%rd4, %SPL, 0;
	add.u64 	%rd5, %SPL, 0;
	mov.u32 	%r79, %ctaid.x;
	mov.u32 	%r80, %ntid.x;
	mov.u32 	%r1, %tid.x;
	mad.lo.s32 	%r81, %r79, %r80, %r1;
	add.s32 	%r2, %r81, %r78;
	setp.ne.s32 	%p1, %r1, 0;
	@%p1 bra 	$L__BB0_3;
	mov.b32 	%r226, 0;
	mov.u32 	%r84, _ZZ6anglesPVfS0_S0_S0_iiiiPViE6shared;
$L__BB0_2:
	shl.b32 	%r83, %r226, 2;
	add.s32 	%r85, %r84, %r83;
	mov.b32 	%r86, 0;
	st.shared.u32 	[%r85], %r86;
	st.shared.u32 	[%r85+4], %r86;
	st.shared.u32 	[%r85+8], %r86;
	st.shared.u32 	[%r85+12], %r86;
	st.shared.u32 	[%r85+16], %r86;
	st.shared.u32 	[%r85+20], %r86;
	st.shared.u32 	[%r85+24], %r86;
	st.shared.u32 	[%r85+28], %r86;
	st.shared.u32 	[%r85+32], %r86;
	st.shared.u32 	[%r85+36], %r86;
	st.shared.u32 	[%r85+40], %r86;
	st.shared.u32 	[%r85+44], %r86;
	st.shared.u32 	[%r85+48], %r86;
	st.shared.u32 	[%r85+52], %r86;
	st.shared.u32 	[%r85+56], %r86;
	st.shared.u32 	[%r85+60], %r86;
	add.s32 	%r226, %r226, 16;
	setp.ne.s32 	%p2, %r226, 720;
	@%p2 bra 	$L__BB0_2;
$L__BB0_3:
	bar.sync 	0;
	setp.ge.s32 	%p3, %r2, %r76;
	@%p3 bra 	$L__BB0_50;
	setp.lt.s32 	%p4, %r77, 1;
	@%p4 bra 	$L__BB0_47;
	ld.param.u64 	%rd102, [_Z6anglesPVfS0_S0_S0_iiiiPVi_param_2];
	ld.param.u64 	%rd101, [_Z6anglesPVfS0_S0_S0_iiiiPVi_param_1];
	ld.param.u64 	%rd100, [_Z6anglesPVfS0_S0_S0_iiiiPVi_param_0];
	cvta.to.global.u64 	%rd42, %rd101;
	mul.wide.s32 	%rd43, %r2, 4;
	add.s64 	%rd6, %rd42, %rd43;
	cvta.to.global.u64 	%rd44, %rd100;
	add.s64 	%rd7, %rd44, %rd43;
	cvta.to.global.u64 	%rd8, %rd102;
	mov.b32 	%r227, 0;
	mov.u64 	%rd90, __cudart_i2opi_f;
$L__BB0_6:
	ld.volatile.global.f32 	%f1, [%rd6];
	mul.f32 	%f35, %f1, 0f3F22F983;
	cvt.rni.s32.f32 	%r231, %f35;
	cvt.rn.f32.s32 	%f36, %r231;
	fma.rn.f32 	%f37, %f36, 0fBFC90FDA, %f1;
	fma.rn.f32 	%f38, %f36, 0fB3A22168, %f37;
	fma.rn.f32 	%f160, %f36, 0fA7C234C5, %f38;
	abs.f32 	%f3, %f1;
	setp.ltu.f32 	%p5, %f3, 0f47CE4780;
	@%p5 bra 	$L__BB0_14;
	setp.neu.f32 	%p6, %f3, 0f7F800000;
	@%p6 bra 	$L__BB0_9;
	mov.f32 	%f41, 0f00000000;
	mul.rn.f32 	%f160, %f1, %f41;
	mov.b32 	%r231, 0;
	bra.uni 	$L__BB0_14;
$L__BB0_9:
	mov.b32 	%r7, %f1;
	mov.b64 	%rd107, 0;
	mov.b32 	%r228, 0;
	mov.u64 	%rd105, __cudart_i2opi_f;
	mov.u64 	%rd106, %rd5;
$L__BB0_10:
	.pragma "nounroll";
	ld.global.nc.u32 	%r89, [%rd105];
	shl.b32 	%r90, %r7, 8;
	or.b32  	%r91, %r90, -2147483648;
	mad.wide.u32 	%rd47, %r89, %r91, %rd107;
	shr.u64 	%rd107, %rd47, 32;
	st.local.u32 	[%rd106], %rd47;
	add.s32 	%r228, %r228, 1;
	add.s64 	%rd106, %rd106, 4;
	add.s64 	%rd105, %rd105, 4;
	setp.ne.s32 	%p7, %r228, 6;
	@%p7 bra 	$L__BB0_10;
	shr.u32 	%r92, %r7, 23;
	st.local.u32 	[%rd5+24], %rd107;
	and.b32  	%r10, %r92, 31;
	and.b32  	%r93, %r92, 224;
	add.s32 	%r94, %r93, -128;
	shr.u32 	%r95, %r94, 5;
	mul.wide.u32 	%rd48, %r95, 4;
	sub.s64 	%rd15, %rd5, %rd48;
	ld.local.u32 	%r229, [%rd15+24];
	ld.local.u32 	%r230, [%rd15+20];
	setp.eq.s32 	%p8, %r10, 0;
	@%p8 bra 	$L__BB0_13;
	shf.l.wrap.b32 	%r229, %r230, %r229, %r10;
	ld.local.u32 	%r96, [%rd15+16];
	shf.l.wrap.b32 	%r230, %r96, %r230, %r10;
$L__BB0_13:
	shr.u32 	%r97, %r229, 30;
	shf.l.wrap.b32 	%r98, %r230, %r229, 2;
	shl.b32 	%r99, %r230, 2;
	shr.u32 	%r100, %r98, 31;
	add.s32 	%r101, %r100, %r97;
	neg.s32 	%r102, %r101;
	setp.lt.s32 	%p9, %r7, 0;
	selp.b32 	%r231, %r102, %r101, %p9;
	xor.b32  	%r103, %r98, %r7;
	shr.s32 	%r104, %r98, 31;
	xor.b32  	%r105, %r104, %r98;
	xor.b32  	%r106, %r104, %r99;
	cvt.u64.u32 	%rd49, %r105;
	shl.b64 	%rd50, %rd49, 32;
	cvt.u64.u32 	%rd51, %r106;
	or.b64  	%rd52, %rd50, %rd51;
	cvt.rn.f64.s64 	%fd1, %rd52;
	mul.f64 	%fd2, %fd1, 0d3BF921FB54442D19;
	cvt.rn.f32.f64 	%f39, %fd2;
	neg.f32 	%f40, %f39;
	setp.lt.s32 	%p10, %r103, 0;
	selp.f32 	%f160, %f40, %f39, %p10;
$L__BB0_14:
	ld.param.u64 	%rd103, [_Z6anglesPVfS0_S0_S0_iiiiPVi_param_3];
	mul.rn.f32 	%f42, %f160, %f160;
	and.b32  	%r108, %r231, 1;
	setp.eq.b32 	%p11, %r108, 1;
	selp.f32 	%f43, 0f3F800000, %f160, %p11;
	fma.rn.f32 	%f44, %f42, %f43, 0f00000000;
	fma.rn.f32 	%f45, %f42, 0f37CBAC00, 0fBAB607ED;
	selp.f32 	%f46, %f45, 0fB94D4153, %p11;
	selp.f32 	%f47, 0f3D2AAABB, 0f3C0885E4, %p11;
	fma.rn.f32 	%f48, %f46, %f42, %f47;
	selp.f32 	%f49, 0fBEFFFFFF, 0fBE2AAAA8, %p11;
	fma.rn.f32 	%f50, %f48, %f42, %f49;
	fma.rn.f32 	%f51, %f50, %f44, %f43;
	and.b32  	%r109, %r231, 2;
	setp.eq.s32 	%p12, %r109, 0;
	mov.f32 	%f52, 0f00000000;
	sub.f32 	%f53, %f52, %f51;
	selp.f32 	%f7, %f51, %f53, %p12;
	cvta.to.global.u64 	%rd53, %rd103;
	mul.wide.u32 	%rd54, %r227, 4;
	add.s64 	%rd16, %rd53, %rd54;
	ld.volatile.global.f32 	%f8, [%rd16];
	mul.f32 	%f54, %f8, 0f3F22F983;
	cvt.rni.s32.f32 	%r235, %f54;
	cvt.rn.f32.s32 	%f55, %r235;
	fma.rn.f32 	%f56, %f55, 0fBFC90FDA, %f8;
	fma.rn.f32 	%f57, %f55, 0fB3A22168, %f56;
	fma.rn.f32 	%f161, %f55, 0fA7C234C5, %f57;
	abs.f32 	%f10, %f8;
	setp.ltu.f32 	%p13, %f10, 0f47CE4780;
	@%p13 bra 	$L__BB0_22;
	setp.neu.f32 	%p14, %f10, 0f7F800000;
	@%p14 bra 	$L__BB0_17;
	mov.f32 	%f60, 0f00000000;
	mul.rn.f32 	%f161, %f8, %f60;
	mov.b32 	%r235, 0;
	bra.uni 	$L__BB0_22;
$L__BB0_17:
	mov.b32 	%r20, %f8;
	mov.b64 	%rd108, 0;
	mov.b32 	%r232, 0;
$L__BB0_18:
	.pragma "nounroll";
	mul.wide.u32 	%rd56, %r232, 4;
	mov.u64 	%rd57, __cudart_i2opi_f;
	add.s64 	%rd58, %rd57, %rd56;
	ld.global.nc.u32 	%r111, [%rd58];
	shl.b32 	%r112, %r20, 8;
	or.b32  	%r113, %r112, -2147483648;
	mad.wide.u32 	%rd59, %r111, %r113, %rd108;
	shr.u64 	%rd108, %rd59, 32;
	add.s64 	%rd60, %rd4, %rd56;
	st.local.u32 	[%rd60], %rd59;
	add.s32 	%r232, %r232, 1;
	setp.ne.s32 	%p15, %r232, 6;
	@%p15 bra 	$L__BB0_18;
	shr.u32 	%r114, %r20, 23;
	st.local.u32 	[%rd4+24], %rd108;
	and.b32  	%r23, %r114, 31;
	and.b32  	%r115, %r114, 224;
	add.s32 	%r116, %r115, -128;
	shr.u32 	%r117, %r116, 5;
	mul.wide.u32 	%rd61, %r117, 4;
	sub.s64 	%rd19, %rd4, %rd61;
	ld.local.u32 	%r233, [%rd19+24];
	ld.local.u32 	%r234, [%rd19+20];
	setp.eq.s32 	%p16, %r23, 0;
	@%p16 bra 	$L__BB0_21;
	shf.l.wrap.b32 	%r233, %r234, %r233, %r23;
	ld.local.u32 	%r118, [%rd19+16];
	shf.l.wrap.b32 	%r234, %r118, %r234, %r23;
$L__BB0_21:
	shr.u32 	%r119, %r233, 30;
	shf.l.wrap.b32 	%r120, %r234, %r233, 2;
	shl.b32 	%r121, %r234, 2;
	shr.u32 	%r122, %r120, 31;
	add.s32 	%r123, %r122, %r119;
	neg.s32 	%r124, %r123;
	setp.lt.s32 	%p17, %r20, 0;
	selp.b32 	%r235, %r124, %r123, %p17;
	xor.b32  	%r125, %r120, %r20;
	shr.s32 	%r126, %r120, 31;
	xor.b32  	%r127, %r126, %r120;
	xor.b32  	%r128, %r126, %r121;
	cvt.u64.u32 	%rd62, %r127;
	shl.b64 	%rd63, %rd62, 32;
	cvt.u64.u32 	%rd64, %r128;
	or.b64  	%rd65, %rd63, %rd64;
	cvt.rn.f64.s64 	%fd3, %rd65;
	mul.f64 	%fd4, %fd3, 0d3BF921FB54442D19;
	cvt.rn.f32.f64 	%f58, %fd4;
	neg.f32 	%f59, %f58;
	setp.lt.s32 	%p18, %r125, 0;
	selp.f32 	%f161, %f59, %f58, %p18;
$L__BB0_22:
	mul.rn.f32 	%f61, %f161, %f161;
	and.b32  	%r130, %r235, 1;
	setp.eq.b32 	%p19, %r130, 1;
	selp.f32 	%f62, 0f3F800000, %f161, %p19;
	fma.rn.f32 	%f63, %f61, %f62, 0f00000000;
	fma.rn.f32 	%f64, %f61, 0f37CBAC00, 0fBAB607ED;
	selp.f32 	%f65, %f64, 0fB94D4153, %p19;
	selp.f32 	%f66, 0f3D2AAABB, 0f3C0885E4, %p19;
	fma.rn.f32 	%f67, %f65, %f61, %f66;
	selp.f32 	%f68, 0fBEFFFFFF, 0fBE2AAAA8, %p19;
	fma.rn.f32 	%f69, %f67, %f61, %f68;
	fma.rn.f32 	%f70, %f69, %f63, %f62;
	and.b32  	%r131, %r235, 2;
	setp.eq.s32 	%p20, %r131, 0;
	mov.f32 	%f71, 0f00000000;
	sub.f32 	%f72, %f71, %f70;
	selp.f32 	%f73, %f70, %f72, %p20;
	mul.f32 	%f14, %f7, %f73;
	ld.volatile.global.f32 	%f15, [%rd6];
	mul.f32 	%f74, %f15, 0f3F22F983;
	cvt.rni.s32.f32 	%r239, %f74;
	cvt.rn.f32.s32 	%f75, %r239;
	fma.rn.f32 	%f76, %f75, 0fBFC90FDA, %f15;
	fma.rn.f32 	%f77, %f75, 0fB3A22168, %f76;
	fma.rn.f32 	%f162, %f75, 0fA7C234C5, %f77;
	abs.f32 	%f17, %f15;
	setp.ltu.f32 	%p21, %f17, 0f47CE4780;
	@%p21 bra 	$L__BB0_30;
	setp.neu.f32 	%p22, %f17, 0f7F800000;
	@%p22 bra 	$L__BB0_25;
	mov.f32 	%f80, 0f00000000;
	mul.rn.f32 	%f162, %f15, %f80;
	mov.b32 	%r239, 0;
	bra.uni 	$L__BB0_30;
$L__BB0_25:
	mov.b32 	%r33, %f15;
	mov.b64 	%rd109, 0;
	mov.b32 	%r236, 0;
$L__BB0_26:
	.pragma "nounroll";
	mul.wide.u32 	%rd67, %r236, 4;
	mov.u64 	%rd68, __cudart_i2opi_f;
	add.s64 	%rd69, %rd68, %rd67;
	ld.global.nc.u32 	%r133, [%rd69];
	shl.b32 	%r134, %r33, 8;
	or.b32  	%r135, %r134, -2147483648;
	mad.wide.u32 	%rd70, %r133, %r135, %rd109;
	shr.u64 	%rd109, %rd70, 32;
	add.s64 	%rd71, %rd3, %rd67;
	st.local.u32 	[%rd71], %rd70;
	add.s32 	%r236, %r236, 1;
	setp.ne.s32 	%p23, %r236, 6;
	@%p23 bra 	$L__BB0_26;
	shr.u32 	%r136, %r33, 23;
	st.local.u32 	[%rd3+24], %rd109;
	and.b32  	%r36, %r136, 31;
	and.b32  	%r137, %r136, 224;
	add.s32 	%r138, %r137, -128;
	shr.u32 	%r139, %r138, 5;
	mul.wide.u32 	%rd72, %r139, 4;
	sub.s64 	%rd22, %rd3, %rd72;
	ld.local.u32 	%r237, [%rd22+24];
	ld.local.u32 	%r238, [%rd22+20];
	setp.eq.s32 	%p24, %r36, 0;
	@%p24 bra 	$L__BB0_29;
	shf.l.wrap.b32 	%r237, %r238, %r237, %r36;
	ld.local.u32 	%r140, [%rd22+16];
	shf.l.wrap.b32 	%r238, %r140, %r238, %r36;
$L__BB0_29:
	shr.u32 	%r141, %r237, 30;
	shf.l.wrap.b32 	%r142, %r238, %r237, 2;
	shl.b32 	%r143, %r238, 2;
	shr.u32 	%r144, %r142, 31;
	add.s32 	%r145, %r144, %r141;
	neg.s32 	%r146, %r145;
	setp.lt.s32 	%p25, %r33, 0;
	selp.b32 	%r239, %r146, %r145, %p25;
	xor.b32  	%r147, %r142, %r33;
	shr.s32 	%r148, %r142, 31;
	xor.b32  	%r149, %r148, %r142;
	xor.b32  	%r150, %r148, %r143;
	cvt.u64.u32 	%rd73, %r149;
	shl.b64 	%rd74, %rd73, 32;
	cvt.u64.u32 	%rd75, %r150;
	or.b64  	%rd76, %rd74, %rd75;
	cvt.rn.f64.s64 	%fd5, %rd76;
	mul.f64 	%fd6, %fd5, 0d3BF921FB54442D19;
	cvt.rn.f32.f64 	%f78, %fd6;
	neg.f32 	%f79, %f78;
	setp.lt.s32 	%p26, %r147, 0;
	selp.f32 	%f162, %f79, %f78, %p26;
$L__BB0_30:
	add.s32 	%r152, %r239, 1;
	mul.rn.f32 	%f81, %f162, %f162;
	and.b32  	%r153, %r239, 1;
	setp.eq.b32 	%p27, %r153, 1;
	selp.f32 	%f82, %f162, 0f3F800000, %p27;
	fma.rn.f32 	%f83, %f81, %f82, 0f00000000;
	fma.rn.f32 	%f84, %f81, 0f37CBAC00, 0fBAB607ED;
	selp.f32 	%f85, 0fB94D4153, %f84, %p27;
	selp.f32 	%f86, 0f3C0885E4, 0f3D2AAABB, %p27;
	fma.rn.f32 	%f87, %f85, %f81, %f86;
	selp.f32 	%f88, 0fBE2AAAA8, 0fBEFFFFFF, %p27;
	fma.rn.f32 	%f89, %f87, %f81, %f88;
	fma.rn.f32 	%f90, %f89, %f83, %f82;
	and.b32  	%r154, %r152, 2;
	setp.eq.s32 	%p28, %r154, 0;
	mov.f32 	%f91, 0f00000000;
	sub.f32 	%f92, %f91, %f90;
	selp.f32 	%f21, %f90, %f92, %p28;
	ld.volatile.global.f32 	%f22, [%rd16];
	mul.f32 	%f93, %f22, 0f3F22F983;
	cvt.rni.s32.f32 	%r243, %f93;
	cvt.rn.f32.s32 	%f94, %r243;
	fma.rn.f32 	%f95, %f94, 0fBFC90FDA, %f22;
	fma.rn.f32 	%f96, %f94, 0fB3A22168, %f95;
	fma.rn.f32 	%f163, %f94, 0fA7C234C5, %f96;
	abs.f32 	%f24, %f22;
	setp.ltu.f32 	%p29, %f24, 0f47CE4780;
	@%p29 bra 	$L__BB0_38;
	setp.neu.f32 	%p30, %f24, 0f7F800000;
	@%p30 bra 	$L__BB0_33;
	mov.f32 	%f99, 0f00000000;
	mul.rn.f32 	%f163, %f22, %f99;
	mov.b32 	%r243, 0;
	bra.uni 	$L__BB0_38;
$L__BB0_33:
	mov.b32 	%r46, %f22;
	mov.b64 	%rd110, 0;
	mov.b32 	%r240, 0;
$L__BB0_34:
	.pragma "nounroll";
	mul.wide.u32 	%rd78, %r240, 4;
	mov.u64 	%rd79, __cudart_i2opi_f;
	add.s64 	%rd80, %rd79, %rd78;
	ld.global.nc.u32 	%r156, [%rd80];
	shl.b32 	%r157, %r46, 8;
	or.b32  	%r158, %r157, -2147483648;
	mad.wide.u32 	%rd81, %r156, %r158, %rd110;
	shr.u64 	%rd110, %rd81, 32;
	add.s64 	%rd82, %rd2, %rd78;
	st.local.u32 	[%rd82], %rd81;
	add.s32 	%r240, %r240, 1;
	setp.ne.s32 	%p31, %r240, 6;
	@%p31 bra 	$L__BB0_34;
	shr.u32 	%r159, %r46, 23;
	st.local.u32 	[%rd2+24], %rd110;
	and.b32  	%r49, %r159, 31;
	and.b32  	%r160, %r159, 224;
	add.s32 	%r161, %r160, -128;
	shr.u32 	%r162, %r161, 5;
	mul.wide.u32 	%rd83, %r162, 4;
	sub.s64 	%rd25, %rd2, %rd83;
	ld.local.u32 	%r241, [%rd25+24];
	ld.local.u32 	%r242, [%rd25+20];
	setp.eq.s32 	%p32, %r49, 0;
	@%p32 bra 	$L__BB0_37;
	shf.l.wrap.b32 	%r241, %r242, %r241, %r49;
	ld.local.u32 	%r163, [%rd25+16];
	shf.l.wrap.b32 	%r242, %r163, %r242, %r49;
$L__BB0_37:
	shr.u32 	%r164, %r241, 30;
	shf.l.wrap.b32 	%r165, %r242, %r241, 2;
	shl.b32 	%r166, %r242, 2;
	shr.u32 	%r167, %r165, 31;
	add.s32 	%r168, %r167, %r164;
	neg.s32 	%r169, %r168;
	setp.lt.s32 	%p33, %r46, 0;
	selp.b32 	%r243, %r169, %r168, %p33;
	xor.b32  	%r170, %r165, %r46;
	shr.s32 	%r171, %r165, 31;
	xor.b32  	%r172, %r171, %r165;
	xor.b32  	%r173, %r171, %r166;
	cvt.u64.u32 	%rd84, %r172;
	shl.b64 	%rd85, %rd84, 32;
	cvt.u64.u32 	%rd86, %r173;
	or.b64  	%rd87, %rd85, %rd86;
	cvt.rn.f64.s64 	%fd7, %rd87;
	mul.f64 	%fd8, %fd7, 0d3BF921FB54442D19;
	cvt.rn.f32.f64 	%f97, %fd8;
	neg.f32 	%f98, %f97;
	setp.lt.s32 	%p34, %r170, 0;
	selp.f32 	%f163, %f98, %f97, %p34;
$L__BB0_38:
	add.s32 	%r175, %r243, 1;
	mul.rn.f32 	%f100, %f163, %f163;
	and.b32  	%r176, %r243, 1;
	setp.eq.b32 	%p35, %r176, 1;
	selp.f32 	%f101, %f163, 0f3F800000, %p35;
	fma.rn.f32 	%f102, %f100, %f101, 0f00000000;
	fma.rn.f32 	%f103, %f100, 0f37CBAC00, 0fBAB607ED;
	selp.f32 	%f104, 0fB94D4153, %f103, %p35;
	selp.f32 	%f105, 0f3C0885E4, 0f3D2AAABB, %p35;
	fma.rn.f32 	%f106, %f104, %f100, %f105;
	selp.f32 	%f107, 0fBE2AAAA8, 0fBEFFFFFF, %p35;
	fma.rn.f32 	%f108, %f106, %f100, %f107;
	fma.rn.f32 	%f109, %f108, %f102, %f101;
	and.b32  	%r177, %r175, 2;
	setp.eq.s32 	%p36, %r177, 0;
	mov.f32 	%f110, 0f00000000;
	sub.f32 	%f111, %f110, %f109;
	selp.f32 	%f112, %f109, %f111, %p36;
	mul.f32 	%f28, %f21, %f112;
	ld.volatile.global.f32 	%f113, [%rd7];
	ld.volatile.global.f32 	%f114, [%rd8];
	sub.f32 	%f29, %f113, %f114;
	mul.f32 	%f115, %f29, 0f3F22F983;
	cvt.rni.s32.f32 	%r247, %f115;
	cvt.rn.f32.s32 	%f116, %r247;
	fma.rn.f32 	%f117, %f116, 0fBFC90FDA, %f29;
	fma.rn.f32 	%f118, %f116, 0fB3A22168, %f117;
	fma.rn.f32 	%f164, %f116, 0fA7C234C5, %f118;
	abs.f32 	%f31, %f29;
	setp.ltu.f32 	%p37, %f31, 0f47CE4780;
	@%p37 bra 	$L__BB0_46;
	setp.neu.f32 	%p38, %f31, 0f7F800000;
	@%p38 bra 	$L__BB0_41;
	mov.f32 	%f121, 0f00000000;
	mul.rn.f32 	%f164, %f29, %f121;
	mov.b32 	%r247, 0;
	bra.uni 	$L__BB0_46;
$L__BB0_41:
	mov.b32 	%r59, %f29;
	mov.b64 	%rd111, 0;
	mov.b32 	%r244, 0;
$L__BB0_42:
	.pragma "nounroll";
	mul.wide.u32 	%rd89, %r244, 4;
	add.s64 	%rd91, %rd90, %rd89;
	ld.global.nc.u32 	%r179, [%rd91];
	shl.b32 	%r180, %r59, 8;
	or.b32  	%r181, %r180, -2147483648;
	mad.wide.u32 	%rd92, %r179, %r181, %rd111;
	shr.u64 	%rd111, %rd92, 32;
	add.s64 	%rd93, %rd1, %rd89;
	st.local.u32 	[%rd93], %rd92;
	add.s32 	%r244, %r244, 1;
	setp.ne.s32 	%p39, %r244, 6;
	@%p39 bra 	$L__BB0_42;
	shr.u32 	%r182, %r59, 23;
	st.local.u32 	[%rd1+24], %rd111;
	and.b32  	%r62, %r182, 31;
	and.b32  	%r183, %r182, 224;
	add.s32 	%r184, %r183, -128;
	shr.u32 	%r185, %r184, 5;
	mul.wide.u32 	%rd94, %r185, 4;
	sub.s64 	%rd28, %rd1, %rd94;
	ld.local.u32 	%r245, [%rd28+24];
	ld.local.u32 	%r246, [%rd28+20];
	setp.eq.s32 	%p40, %r62, 0;
	@%p40 bra 	$L__BB0_45;
	shf.l.wrap.b32 	%r245, %r246, %r245, %r62;
	ld.local.u32 	%r186, [%rd28+16];
	shf.l.wrap.b32 	%r246, %r186, %r246, %r62;
$L__BB0_45:
	shr.u32 	%r187, %r245, 30;
	shf.l.wrap.b32 	%r188, %r246, %r245, 2;
	shl.b32 	%r189, %r246, 2;
	shr.u32 	%r190, %r188, 31;
	add.s32 	%r191, %r190, %r187;
	neg.s32 	%r192, %r191;
	setp.lt.s32 	%p41, %r59, 0;
	selp.b32 	%r247, %r192, %r191, %p41;
	xor.b32  	%r193, %r188, %r59;
	shr.s32 	%r194, %r188, 31;
	xor.b32  	%r195, %r194, %r188;
	xor.b32  	%r196, %r194, %r189;
	cvt.u64.u32 	%rd95, %r195;
	shl.b64 	%rd96, %rd95, 32;
	cvt.u64.u32 	%rd97, %r196;
	or.b64  	%rd98, %rd96, %rd97;
	cvt.rn.f64.s64 	%fd9, %rd98;
	mul.f64 	%fd10, %fd9, 0d3BF921FB54442D19;
	cvt.rn.f32.f64 	%f119, %fd10;
	neg.f32 	%f120, %f119;
	setp.lt.s32 	%p42, %r193, 0;
	selp.f32 	%f164, %f120, %f119, %p42;
$L__BB0_46:
	add.s32 	%r198, %r247, 1;
	mul.rn.f32 	%f122, %f164, %f164;
	and.b32  	%r199, %r247, 1;
	setp.eq.b32 	%p43, %r199, 1;
	selp.f32 	%f123, %f164, 0f3F800000, %p43;
	fma.rn.f32 	%f124, %f122, %f123, 0f00000000;
	fma.rn.f32 	%f125, %f122, 0f37CBAC00, 0fBAB607ED;
	selp.f32 	%f126, 0fB94D4153, %f125, %p43;
	selp.f32 	%f127, 0f3C0885E4, 0f3D2AAABB, %p43;
	fma.rn.f32 	%f128, %f126, %f122, %f127;
	selp.f32 	%f129, 0fBE2AAAA8, 0fBEFFFFFF, %p43;
	fma.rn.f32 	%f130, %f128, %f122, %f129;
	fma.rn.f32 	%f131, %f130, %f124, %f123;
	and.b32  	%r200, %r198, 2;
	setp.eq.s32 	%p44, %r200, 0;
	mov.f32 	%f132, 0f00000000;
	sub.f32 	%f133, %f132, %f131;
	selp.f32 	%f134, %f131, %f133, %p44;
	fma.rn.f32 	%f135, %f28, %f134, %f14;
	abs.f32 	%f136, %f135;
	fma.rn.f32 	%f137, %f136, 0fBF000000, 0f3F000000;
	rsqrt.approx.ftz.f32 	%f138, %f137;
	mul.f32 	%f139, %f138, %f137;
	mul.f32 	%f140, %f138, 0fBF000000;
	fma.rn.f32 	%f141, %f139, %f140, 0f3F000000;
	fma.rn.f32 	%f142, %f139, %f141, %f139;
	setp.eq.f32 	%p45, %f136, 0f3F800000;
	selp.f32 	%f143, 0f00000000, %f142, %p45;
	setp.gt.f32 	%p46, %f136, 0f3F0F5C29;
	selp.f32 	%f144, %f143, %f136, %p46;
	copysign.f32 	%f145, %f135, %f144;
	mul.f32 	%f146, %f145, %f145;
	fma.rn.f32 	%f147, %f146, 0f3D10ECEF, 0f3C8B1ABB;
	fma.rn.f32 	%f148, %f147, %f146, 0f3CFC028C;
	fma.rn.f32 	%f149, %f148, %f146, 0f3D372139;
	fma.rn.f32 	%f150, %f149, %f146, 0f3D9993DB;
	fma.rn.f32 	%f151, %f150, %f146, 0f3E2AAAC6;
	mul.f32 	%f152, %f146, %f151;
	fma.rn.f32 	%f153, %f152, %f145, %f145;
	neg.f32 	%f154, %f153;
	selp.f32 	%f155, %f153, %f154, %p46;
	fma.rn.f32 	%f156, 0f3F6EE581, 0f3FD774EB, %f155;
	setp.gt.f32 	%p47, %f135, 0f3F0F5C29;
	selp.f32 	%f157, %f153, %f156, %p47;
	add.f32 	%f158, %f157, %f157;
	selp.f32 	%f159, %f158, %f157, %p46;
	cvt.rzi.s32.f32 	%r201, %f159;
	shl.b32 	%r202, %r201, 2;
	mov.u32 	%r203, _ZZ6anglesPVfS0_S0_S0_iiiiPViE6shared;
	add.s32 	%r204, %r203, %r202;
	ld.shared.u32 	%r205, [%r204];
	add.s32 	%r206, %r205, 1;
	st.shared.u32 	[%r204], %r206;
	add.s32 	%r227, %r227, 1;
	setp.ne.s32 	%p48, %r227, %r77;
	@%p48 bra 	$L__BB0_6;
$L__BB0_47:
	setp.ne.s32 	%p49, %r1, 0;
	bar.sync 	0;
	@%p49 bra 	$L__BB0_50;
	ld.param.u64 	%rd104, [_Z6anglesPVfS0_S0_S0_iiiiPVi_param_8];
	cvta.to.global.u64 	%rd99, %rd104;
	mov.u32 	%r209, _ZZ6anglesPVfS0_S0_S0_iiiiPViE6shared;
	add.s32 	%r248, %r209, 32;
	add.s64 	%rd112, %rd99, 32;
	mov.b32 	%r249, 0;
$L__BB0_49:
	ld.shared.u32 	%r210, [%r248+-32];
	st.volatile.global.u32 	[%rd112+-32], %r210;
	ld.shared.u32 	%r211, [%r248+-28];
	st.volatile.global.u32 	[%rd112+-28], %r211;
	ld.shared.u32 	%r212, [%r248+-24];
	st.volatile.global.u32 	[%rd112+-24], %r212;
	ld.shared.u32 	%r213, [%r248+-20];
	st.volatile.global.u32 	[%rd112+-20], %r213;
	ld.shared.u32 	%r214, [%r248+-16];
	st.volatile.global.u32 	[%rd112+-16], %r214;
	ld.shared.u32 	%r215, [%r248+-12];
	st.volatile.global.u32 	[%rd112+-12], %r215;
	ld.shared.u32 	%r216, [%r248+-8];
	st.volatile.global.u32 	[%rd112+-8], %r216;
	ld.shared.u32 	%r217, [%r248+-4];
	st.volatile.global.u32 	[%rd112+-4], %r217;
	ld.shared.u32 	%r218, [%r248];
	st.volatile.global.u32 	[%rd112], %r218;
	ld.shared.u32 	%r219, [%r248+4];
	st.volatile.global.u32 	[%rd112+4], %r219;
	ld.shared.u32 	%r220, [%r248+8];
	st.volatile.global.u32 	[%rd112+8], %r220;
	ld.shared.u32 	%r221, [%r248+12];
	st.volatile.global.u32 	[%rd112+12], %r221;
	ld.shared.u32 	%r222, [%r248+16];
	st.volatile.global.u32 	[%rd112+16], %r222;
	ld.shared.u32 	%r223, [%r248+20];
	st.volatile.global.u32 	[%rd112+20], %r223;
	ld.shared.u32 	%r224, [%r248+24];
	st.volatile.global.u32 	[%rd112+24], %r224;
	ld.shared.u32 	%r225, [%r248+28];
	st.volatile.global.u32 	[%rd112+28], %r225;
	add.s32 	%r249, %r249, 16;
	add.s32 	%r248, %r248, 64;
	add.s64 	%rd112, %rd112, 64;
	setp.ne.s32 	%p50, %r249, 720;
	@%p50 bra 	$L__BB0_49;
$L__BB0_50:
	ret;

}


// ===== COMPILED SASS (sm_100) =====

	.target	sm_100

	.elftype	@"ET_EXEC"


//--------------------- .note.nv.tkinfo           --------------------------
	.section	.note.nv.tkinfo,"",@"SHT_NOTE"
	.sectionflags	@"SHF_NOTE_NV_TKINFO"
	.tkinfo
        /*0018*/ 	.word	0x00000002
        /*0030*/ 	.string	""
        /*0030*/ 	.string	"ptxas"
        /*0030*/ 	.string	"Cuda compilation tools, release 13.0, V13.0.88"
        /*0030*/ 	.string	"Build cuda_13.0.r13.0/compiler.36424714_0"
        /*0030*/ 	.string	"-arch sm_100 -m 64 "



//--------------------- .note.nv.cuinfo           --------------------------
	.section	.note.nv.cuinfo,"",@"SHT_NOTE"
	.sectionflags	@"SHF_NOTE_NV_CUINFO"
        /*0018*/ 	.short	0x0002
        /*001a*/ 	.short	0x0064
        /*001c*/ 	.short	0x0082
	.zero		2


//--------------------- .nv.info                  --------------------------
	.section	.nv.info,"",@"SHT_CUDA_INFO"
	.align	4


	//----- nvinfo : EIATTR_REGCOUNT
	.align		4
        /*0000*/ 	.byte	0x04, 0x2f
        /*0002*/ 	.short	(.L_2 - .L_1)
	.align		4
.L_1:
        /*0004*/ 	.word	index@(_Z6anglesPVfS0_S0_S0_iiiiPVi)
        /*0008*/ 	.word	0x0000001f


	//----- nvinfo : EIATTR_FRAME_SIZE
	.align		4
.L_2:
        /*000c*/ 	.byte	0x04, 0x11
        /*000e*/ 	.short	(.L_4 - .L_3)
	.align		4
.L_3:
        /*0010*/ 	.word	index@(_Z6anglesPVfS0_S0_S0_iiiiPVi)
        /*0014*/ 	.word	0x00000000


	//----- nvinfo : EIATTR_MIN_STACK_SIZE
	.align		4
.L_4:
        /*0018*/ 	.byte	0x04, 0x12
        /*001a*/ 	.short	(.L_6 - .L_5)
	.align		4
.L_5:
        /*001c*/ 	.word	index@(_Z6anglesPVfS0_S0_S0_iiiiPVi)
        /*0020*/ 	.word	0x00000000
.L_6:


//--------------------- .nv.compat                --------------------------
	.section	.nv.compat,"",@"SHT_CUDA_COMPAT_INFO"
	.align	4
        /*0000*/ 	.byte	0x02, 0x09, 0x00, 0x00, 0x02, 0x02, 0x01, 0x00, 0x02, 0x05, 0x05, 0x00, 0x03, 0x07, 0x01, 0x01
        /*0010*/ 	.byte	0x02, 0x03, 0x00, 0x00, 0x02, 0x06, 0x01, 0x00, 0x04, 0x0b, 0x08, 0x00, 0x01, 0x00, 0x00, 0x00
        /*0020*/ 	.byte	0x00, 0x00, 0x00, 0x00


//--------------------- .nv.info._Z6anglesPVfS0_S0_S0_iiiiPVi --------------------------
	.section	.nv.info._Z6anglesPVfS0_S0_S0_iiiiPVi,"",@"SHT_CUDA_INFO"
	.sectionflags	@""
	.align	4


	//----- nvinfo : EIATTR_CUDA_API_VERSION
	.align		4
        /*0000*/ 	.byte	0x04, 0x37
        /*0002*/ 	.short	(.L_8 - .L_7)
.L_7:
        /*0004*/ 	.word	0x00000082


	//----- nvinfo : EIATTR_KPARAM_INFO
	.align		4
.L_8:
        /*0008*/ 	.byte	0x04, 0x17
        /*000a*/ 	.short	(.L_10 - .L_9)
.L_9:
        /*000c*/ 	.word	0x00000000
        /*0010*/ 	.short	0x0008
        /*0012*/ 	.short	0x0030
        /*0014*/ 	.byte	0x00, 0xf5, 0x21, 0x00


	//----- nvinfo : EIATTR_KPARAM_INFO
	.align		4
.L_10:
        /*0018*/ 	.byte	0x04, 0x17
        /*001a*/ 	.short	(.L_12 - .L_11)
.L_11:
        /*001c*/ 	.word	0x00000000
        /*0020*/ 	.short	0x0007
        /*0022*/ 	.short	0x002c
        /*0024*/ 	.byte	0x00, 0xf0, 0x11, 0x00


	//----- nvinfo : EIATTR_KPARAM_INFO
	.align		4
.L_12:
        /*0028*/ 	.byte	0x04, 0x17
        /*002a*/ 	.short	(.L_14 - .L_13)
.L_13:
        /*002c*/ 	.word	0x00000000
        /*0030*/ 	.short	0x0006
        /*0032*/ 	.short	0x0028
        /*0034*/ 	.byte	0x00, 0xf0, 0x11, 0x00


	//----- nvinfo : EIATTR_KPARAM_INFO
	.align		4
.L_14:
        /*0038*/ 	.byte	0x04, 0x17
        /*003a*/ 	.short	(.L_16 - .L_15)
.L_15:
        /*003c*/ 	.word	0x00000000
        /*0040*/ 	.short	0x0005
        /*0042*/ 	.short	0x0024
        /*0044*/ 	.byte	0x00, 0xf0, 0x11, 0x00


	//----- nvinfo : EIATTR_KPARAM_INFO
	.align		4
.L_16:
        /*0048*/ 	.byte	0x04, 0x17
        /*004a*/ 	.short	(.L_18 - .L_17)
.L_17:
        /*004c*/ 	.word	0x00000000
        /*0050*/ 	.short	0x0004
        /*0052*/ 	.short	0x0020
        /*0054*/ 	.byte	0x00, 0xf0, 0x11, 0x00


	//----- nvinfo : EIATTR_KPARAM_INFO
	.align		4
.L_18:
        /*0058*/ 	.byte	0x04, 0x17
        /*005a*/ 	.short	(.L_20 - .L_19)
.L_19:
        /*005c*/ 	.word	0x00000000
        /*0060*/ 	.short	0x0003
        /*0062*/ 	.short	0x0018
        /*0064*/ 	.byte	0x00, 0xf5, 0x21, 0x00


	//----- nvinfo : EIATTR_KPARAM_INFO
	.align		4
.L_20:
        /*0068*/ 	.byte	0x04, 0x17
        /*006a*/ 	.short	(.L_22 - .L_21)
.L_21:
        /*006c*/ 	.word	0x00000000
        /*0070*/ 	.short	0x0002
        /*0072*/ 	.short	0x0010
        /*0074*/ 	.byte	0x00, 0xf5, 0x21, 0x00


	//----- nvinfo : EIATTR_KPARAM_INFO
	.align		4
.L_22:
        /*0078*/ 	.byte	0x04, 0x17
        /*007a*/ 	.short	(.L_24 - .L_23)
.L_23:
        /*007c*/ 	.word	0x00000000
        /*0080*/ 	.short	0x0001
        /*0082*/ 	.short	0x0008
        /*0084*/ 	.byte	0x00, 0xf5, 0x21, 0x00


	//----- nvinfo : EIATTR_KPARAM_INFO
	.align		4
.L_24:
        /*0088*/ 	.byte	0x04, 0x17
        /*008a*/ 	.short	(.L_26 - .L_25)
.L_25:
        /*008c*/ 	.word	0x00000000
        /*0090*/ 	.short	0x0000
        /*0092*/ 	.short	0x0000
        /*0094*/ 	.byte	0x00, 0xf5, 0x21, 0x00


	//----- nvinfo : EIATTR_SPARSE_MMA_MASK
	.align		4
.L_26:
        /*0098*/ 	.byte	0x03, 0x50
        /*009a*/ 	.short	0x0000


	//----- nvinfo : EIATTR_MAXREG_COUNT
	.align		4
        /*009c*/ 	.byte	0x03, 0x1b
        /*009e*/ 	.short	0x00ff


	//----- nvinfo : EIATTR_NUM_BARRIERS
	.align		4
        /*00a0*/ 	.byte	0x02, 0x4c
        /*00a2*/ 	.byte	0x01
	.zero		1


	//----- nvinfo : EIATTR_MERCURY_ISA_VERSION
	.align		4
        /*00a4*/ 	.byte	0x03, 0x5f
        /*00a6*/ 	.short	0x0101


	//----- nvinfo : EIATTR_VRC_CTA_INIT_COUNT
	.align		4
        /*00a8*/ 	.byte	0x02, 0x4a
	.zero		1
	.zero		1


	//----- nvinfo : EIATTR_EXIT_INSTR_OFFSETS
	.align		4
        /*00ac*/ 	.byte	0x04, 0x1c
        /*00ae*/ 	.short	(.L_28 - .L_27)


	//   ....[0]....
.L_27:
        /*00b0*/ 	.word	0x000003a0


	//   ....[1]....
        /*00b4*/ 	.word	0x00002bf0


	//   ....[2]....
        /*00b8*/ 	.word	0x00003360


	//----- nvinfo : EIATTR_CRS_STACK_SIZE
	.align		4
.L_28:
        /*00bc*/ 	.byte	0x04, 0x1e
        /*00be*/ 	.short	(.L_30 - .L_29)
.L_29:
        /*00c0*/ 	.word	0x00000000


	//----- nvinfo : EIATTR_CBANK_PARAM_SIZE
	.align		4
.L_30:
        /*00c4*/ 	.byte	0x03, 0x19
        /*00c6*/ 	.short	0x0038


	//----- nvinfo : EIATTR_PARAM_CBANK
	.align		4
        /*00c8*/ 	.byte	0x04, 0x0a
        /*00ca*/ 	.short	(.L_32 - .L_31)
	.align		4
.L_31:
        /*00cc*/ 	.word	index@(.nv.constant0._Z6anglesPVfS0_S0_S0_iiiiPVi)
        /*00d0*/ 	.short	0x0380
        /*00d2*/ 	.short	0x0038


	//----- nvinfo : EIATTR_SW_WAR
	.align		4
.L_32:
        /*00d4*/ 	.byte	0x04, 0x36
        /*00d6*/ 	.short	(.L_34 - .L_33)
.L_33:
        /*00d8*/ 	.word	0x00000008
.L_34:


//--------------------- .nv.callgraph             --------------------------
	.section	.nv.callgraph,"",@"SHT_CUDA_CALLGRAPH"
	.align	4
	.sectionentsize	8
	.align		4
        /*0000*/ 	.word	0x00000000
	.align		4
        /*0004*/ 	.word	0xffffffff
	.align		4
        /*0008*/ 	.word	0x00000000
	.align		4
        /*000c*/ 	.word	0xfffffffe
	.align		4
        /*0010*/ 	.word	0x00000000
	.align		4
        /*0014*/ 	.word	0xfffffffd
	.align		4
        /*0018*/ 	.word	0x00000000
	.align		4
        /*001c*/ 	.word	0xfffffffc


//--------------------- .nv.constant4             --------------------------
	.section	.nv.constant4,"a",@progbits
	.align	8
	.align		8
.nv.constant4:
        /*0000*/ 	.dword	__cudart_i2opi_f


//--------------------- .text._Z6anglesPVfS0_S0_S0_iiiiPVi --------------------------
	.section	.text._Z6anglesPVfS0_S0_S0_iiiiPVi,"ax",@progbits
	.align	128
        .global         _Z6anglesPVfS0_S0_S0_iiiiPVi
        .type           _Z6anglesPVfS0_S0_S0_iiiiPVi,@function
        .size           _Z6anglesPVfS0_S0_S0_iiiiPVi,(.L_x_28 - _Z6anglesPVfS0_S0_S0_iiiiPVi)
        .other          _Z6anglesPVfS0_S0_S0_iiiiPVi,@"STO_CUDA_ENTRY STV_DEFAULT"
_Z6anglesPVfS0_S0_S0_iiiiPVi:
.text._Z6anglesPVfS0_S0_S0_iiiiPVi:
[----:B------:R-:W-:Y:S01]  /*0000*/  LDC R1, c[0x0][0x37c] ;  /* 0x0000df00ff017b82 */ /* 0x000fe20000000800 */
[----:B------:R-:W0:Y:S07]  /*0010*/  S2R R3, SR_TID.X ;  /* 0x0000000000037919 */ /* 0x000e2e0000002100 */
[----:B------:R-:W1:Y:S01]  /*0020*/  S2UR UR4, SR_CTAID.X ;  /* 0x00000000000479c3 */ /* 0x000e620000002500 */
[----:B------:R-:W2:Y:S01]  /*0030*/  LDCU UR5, c[0x0][0x3a0] ;  /* 0x00007400ff0577ac */ /* 0x000ea20008000800 */
[----:B------:R-:W-:Y:S06]  /*0040*/  BSSY.RECONVERGENT B0, `(.L_x_0) ;  /* 0x0000032000007945 */ /* 0x000fec0003800200 */
[----:B------:R-:W1:Y:S01]  /*0050*/  LDC R0, c[0x0][0x360] ;  /* 0x0000d800ff007b82 */ /* 0x000e620000000800 */
[----:B0-----:R-:W-:Y:S01]  /*0060*/  ISETP.NE.AND P0, PT, R3, RZ, PT ;  /* 0x000000ff0300720c */ /* 0x001fe20003f05270 */
[----:B-1----:R-:W-:-:S04]  /*0070*/  IMAD R0, R0, UR4, R3 ;  /* 0x0000000400007c24 */ /* 0x002fc8000f8e0203 */
[----:B--2---:R-:W-:-:S08]  /*0080*/  VIADD R3, R0, UR5 ;  /* 0x0000000500037c36 */ /* 0x004fd00008000000 */
[----:B------:R-:W-:Y:S05]  /*0090*/  @P0 BRA `(.L_x_1) ;  /* 0x0000000000b00947 */ /* 0x000fea0003800000 */
[----:B------:R-:W0:Y:S01]  /*00a0*/  S2UR UR5, SR_CgaCtaId ;  /* 0x00000000000579c3 */ /* 0x000e220000008800 */
[----:B------:R-:W-:Y:S02]  /*00b0*/  UMOV UR4, 0x400 ;  /* 0x0000040000047882 */ /* 0x000fe40000000000 */
[----:B0-----:R-:W-:-:S03]  /*00c0*/  ULEA UR5, UR5, UR4, 0x18 ;  /* 0x0000000405057291 */ /* 0x001fc6000f8ec0ff */
[----:B------:R-:W-:-:S09]  /*00d0*/  UMOV UR4, URZ ;  /* 0x000000ff00047c82 */ /* 0x000fd20008000000 */
.L_x_2:
[----:B------:R-:W-:Y:S02]  /*00e0*/  ULEA UR6, UR4, UR5, 0x2 ;  /* 0x0000000504067291 */ /* 0x000fe4000f8e10ff */
[----:B------:R-:W-:-:S04]  /*00f0*/  UIADD3 UR4, UPT, UPT, UR4, 0x90, URZ ;  /* 0x0000009004047890 */ /* 0x000fc8000fffe0ff */
[----:B------:R-:W-:-:S03]  /*0100*/  UISETP.NE.AND UP0, UPT, UR4, 0x2d0, UPT ;  /* 0x000002d00400788c */ /* 0x000fc6000bf05270 */
[----:B------:R-:W-:Y:S04]  /*0110*/  STS.128 [UR6], RZ ;  /* 0x000000ffff007988 */ /* 0x000fe80008000c06 */
[----:B------:R-:W-:Y:S04]  /*0120*/  STS.128 [UR6+0x10], RZ ;  /* 0x000010ffff007988 */ /* 0x000fe80008000c06 */
        /* <DEDUP_REMOVED lines=33> */
[----:B------:R-:W-:Y:S01]  /*0340*/  STS.128 [UR6+0x230], RZ ;  /* 0x000230ffff007988 */ /* 0x000fe20008000c06 */
[----:B------:R-:W-:Y:S05]  /*0350*/  BRA.U UP0, `(.L_x_2) ;  /* 0xfffffffd00607547 */ /* 0x000fea000b83ffff */
.L_x_1:
[----:B------:R-:W-:Y:S05]  /*0360*/  BSYNC.RECONVERGENT B0 ;  /* 0x0000000000007941 */ /* 0x000fea0003800200 */
.L_x_0:
[----:B------:R-:W0:Y:S01]  /*0370*/  LDCU UR4, c[0x0][0x3a8] ;  /* 0x00007500ff0477ac */ /* 0x000e220008000800 */
[----:B------:R-:W-:Y:S01]  /*0380*/  BAR.SYNC.DEFER_BLOCKING 0x0 ;  /* 0x0000000000007b1d */ /* 0x000fe20000010000 */
[----:B0-----:R-:W-:-:S13]  /*0390*/  ISETP.GE.AND P0, PT, R3, UR4, PT ;  /* 0x0000000403007c0c */ /* 0x001fda000bf06270 */
[----:B------:R-:W-:Y:S05]  /*03a0*/  @P0 EXIT ;  /* 0x000000000000094d */ /* 0x000fea0003800000 */
[----:B------:R-:W0:Y:S01]  /*03b0*/  LDCU UR4, c[0x0][0x3ac] ;  /* 0x00007580ff0477ac */ /* 0x000e220008000800 */
[----:B------:R-:W1:Y:S01]  /*03c0*/  LDCU.64 UR8, c[0x0][0x358] ;  /* 0x00006b00ff0877ac */ /* 0x000e620008000a00 */
[----:B0-----:R-:W-:-:S09]  /*03d0*/  UISETP.GE.AND UP0, UPT, UR4, 0x1, UPT ;  /* 0x000000010400788c */ /* 0x001fd2000bf06270 */
[----:B-1----:R-:W-:Y:S05]  /*03e0*/  BRA.U !UP0, `(.L_x_3) ;  /* 0x0000002508f47547 */ /* 0x002fea000b800000 */
[----:B------:R-:W0:Y:S01]  /*03f0*/  LDC.64 R12, c[0x0][0x388] ;  /* 0x0000e200ff0c7b82 */ /* 0x000e220000000a00 */
[----:B------:R-:W-:-:S07]  /*0400*/  IMAD.MOV.U32 R0, RZ, RZ, RZ ;  /* 0x000000ffff007224 */ /* 0x000fce00078e00ff */
[----:B------:R-:W1:Y:S01]  /*0410*/  LDC.64 R14, c[0x0][0x380] ;  /* 0x0000e000ff0e7b82 */ /* 0x000e620000000a00 */
[----:B0-----:R-:W-:-:S04]  /*0420*/  IMAD.WIDE R12, R3, 0x4, R12 ;  /* 0x00000004030c7825 */ /* 0x001fc800078e020c */
[----:B-1----:R-:W-:-:S07]  /*0430*/  IMAD.WIDE R14, R3, 0x4, R14 ;  /* 0x00000004030e7825 */ /* 0x002fce00078e020e */
.L_x_25:
[----:B0-----:R-:W2:Y:S01]  /*0440*/  LDG.E.STRONG.SYS R8, desc[UR8][R12.64] ;  /* 0x000000080c087981 */ /* 0x001ea2000c1f5900 */
[----:B------:R-:W-:Y:S01]  /*0450*/  BSSY.RECONVERGENT B0, `(.L_x_4) ;  /* 0x0000068000007945 */ /* 0x000fe20003800200 */
[C---:B--2---:R-:W-:Y:S01]  /*0460*/  FMUL R18, R8.reuse, 0.63661974668502807617 ;  /* 0x3f22f98308127820 */ /* 0x044fe20000400000 */
[----:B------:R-:W-:-:S05]  /*0470*/  FSETP.GE.AND P0, PT, |R8|, 105615, PT ;  /* 0x47ce47800800780b */ /* 0x000fca0003f06200 */
[----:B------:R-:W0:Y:S02]  /*0480*/  F2I.NTZ R18, R18 ;  /* 0x0000001200127305 */ /* 0x000e240000203100 */
[----:B0-----:R-:W-:-:S05]  /*0490*/  I2FP.F32.S32 R9, R18 ;  /* 0x0000001200097245 */ /* 0x001fca0000201400 */
[----:B------:R-:W-:-:S04]  /*04a0*/  FFMA R10, R9, -1.5707962512969970703, R8 ;  /* 0xbfc90fda090a7823 */ /* 0x000fc80000000008 */
[----:B------:R-:W-:-:S04]  /*04b0*/  FFMA R10, R9, -7.5497894158615963534e-08, R10 ;  /* 0xb3a22168090a7823 */ /* 0x000fc8000000000a */
[----:B------:R-:W-:Y:S01]  /*04c0*/  FFMA R20, R9, -5.3903029534742383927e-15, R10 ;  /* 0xa7c234c509147823 */ /* 0x000fe2000000000a */
[----:B------:R-:W-:Y:S06]  /*04d0*/  @!P0 BRA `(.L_x_5) ;  /* 0x00000004007c8947 */ /* 0x000fec0003800000 */
[----:B------:R-:W-:-:S13]  /*04e0*/  FSETP.NEU.AND P0, PT, |R8|, +INF , PT ;  /* 0x7f8000000800780b */ /* 0x000fda0003f0d200 */
[----:B------:R-:W-:Y:S01]  /*04f0*/  @!P0 FMUL R20, RZ, R8 ;  /* 0x00000008ff148220 */ /* 0x000fe20000400000 */
[----:B------:R-:W-:Y:S01]  /*0500*/  @!P0 IMAD.MOV.U32 R18, RZ, RZ, RZ ;  /* 0x000000ffff128224 */ /* 0x000fe200078e00ff */
[----:B------:R-:W-:Y:S06]  /*0510*/  @!P0 BRA `(.L_x_5) ;  /* 0x00000004006c8947 */ /* 0x000fec0003800000 */
[----:B------:R-:W-:Y:S01]  /*0520*/  IMAD.SHL.U32 R10, R8, 0x100, RZ ;  /* 0x00000100080a7824 */ /* 0x000fe200078e00ff */
[----:B------:R-:W0:Y:S01]  /*0530*/  LDCU.64 UR6, c[0x4][URZ] ;  /* 0x01000000ff0677ac */ /* 0x000e220008000a00 */
[----:B------:R-:W-:Y:S02]  /*0540*/  IMAD.MOV.U32 R9, RZ, RZ, RZ ;  /* 0x000000ffff097224 */ /* 0x000fe400078e00ff */
[----:B------:R-:W-:Y:S01]  /*0550*/  IMAD.MOV.U32 R18, RZ, RZ, RZ ;  /* 0x000000ffff127224 */ /* 0x000fe200078e00ff */
[----:B------:R-:W-:Y:S01]  /*0560*/  LOP3.LUT R19, R10, 0x80000000, RZ, 0xfc, !PT ;  /* 0x800000000a137812 */ /* 0x000fe200078efcff */
[----:B------:R-:W-:Y:S01]  /*0570*/  UMOV UR5, URZ ;  /* 0x000000ff00057c82 */ /* 0x000fe20008000000 */
[----:B------:R-:W-:-:S05]  /*0580*/  UMOV UR4, URZ ;  /* 0x000000ff00047c82 */ /* 0x000fca0008000000 */
.L_x_6:
[----:B0-----:R-:W-:Y:S01]  /*0590*/  MOV R16, UR6 ;  /* 0x0000000600107c02 */ /* 0x001fe20008000f00 */
[----:B------:R-:W-:-:S05]  /*05a0*/  IMAD.U32 R17, RZ, RZ, UR7 ;  /* 0x00000007ff117e24 */ /* 0x000fca000f8e00ff */
[----:B------:R-:W2:Y:S01]  /*05b0*/  LDG.E.CONSTANT R10, desc[UR8][R16.64] ;  /* 0x00000008100a7981 */ /* 0x000ea2000c1e9900 */
[----:B------:R-:W-:Y:S01]  /*05c0*/  UIADD3 UR4, UPT, UPT, UR4, 0x1, URZ ;  /* 0x0000000104047890 */ /* 0x000fe2000fffe0ff */
[C---:B------:R-:W-:Y:S01]  /*05d0*/  ISETP.EQ.AND P0, PT, R18.reuse, RZ, PT ;  /* 0x000000ff1200720c */ /* 0x040fe20003f02270 */
[----:B------:R-:W-:Y:S01]  /*05e0*/  UIADD3 UR6, UP1, UPT, UR6, 0x4, URZ ;  /* 0x0000000406067890 */ /* 0x000fe2000ff3e0ff */
[C---:B------:R-:W-:Y:S01]  /*05f0*/  ISETP.EQ.AND P1, PT, R18.reuse, 0x4, PT ;  /* 0x000000041200780c */ /* 0x040fe20003f22270 */
[----:B------:R-:W-:Y:S01]  /*0600*/  UISETP.NE.AND UP0, UPT, UR4, 0x6, UPT ;  /* 0x000000060400788c */ /* 0x000fe2000bf05270 */
[C---:B------:R-:W-:Y:S01]  /*0610*/  ISETP.EQ.AND P2, PT, R18.reuse, 0x8, PT ;  /* 0x000000081200780c */ /* 0x040fe20003f42270 */
[----:B------:R-:W-:Y:S01]  /*0620*/  UIADD3.X UR7, UPT, UPT, URZ, UR7, URZ, UP1, !UPT ;  /* 0x00000007ff077290 */ /* 0x000fe20008ffe4ff */
[C---:B------:R-:W-:Y:S02]  /*0630*/  ISETP.EQ.AND P3, PT, R18.reuse, 0xc, PT ;  /* 0x0000000c1200780c */ /* 0x040fe40003f62270 */
[----:B------:R-:W-:-:S02]  /*0640*/  ISETP.EQ.AND P4, PT, R18, 0x10, PT ;  /* 0x000000101200780c */ /* 0x000fc40003f82270 */
[C---:B------:R-:W-:Y:S01]  /*0650*/  ISETP.EQ.AND P5, PT, R18.reuse, 0x14, PT ;  /* 0x000000141200780c */ /* 0x040fe20003fa2270 */
[----:B------:R-:W-:Y:S02]  /*0660*/  VIADD R18, R18, 0x4 ;  /* 0x0000000412127836 */ /* 0x000fe40000000000 */
[----:B--2---:R-:W-:-:S03]  /*0670*/  IMAD.WIDE.U32 R10, R10, R19, RZ ;  /* 0x000000130a0a7225 */ /* 0x004fc600078e00ff */
[----:B------:R-:W-:-:S04]  /*0680*/  IADD3 R10, P6, PT, R10, R9, RZ ;  /* 0x000000090a0a7210 */ /* 0x000fc80007fde0ff */
[----:B------:R-:W-:Y:S01]  /*0690*/  IADD3.X R9, PT, PT, R11, UR5, RZ, P6, !PT ;  /* 0x000000050b097c10 */ /* 0x000fe2000b7fe4ff */
[--C-:B------:R-:W-:Y:S01]  /*06a0*/  @P0 IMAD.MOV.U32 R2, RZ, RZ, R10.reuse ;  /* 0x000000ffff020224 */ /* 0x100fe200078e000a */
[----:B------:R-:W-:Y:S01]  /*06b0*/  @P4 MOV R6, R10 ;  /* 0x0000000a00064202 */ /* 0x000fe20000000f00 */
[--C-:B------:R-:W-:Y:S02]  /*06c0*/  @P1 IMAD.MOV.U32 R3, RZ, RZ, R10.reuse ;  /* 0x000000ffff031224 */ /* 0x100fe400078e000a */
[--C-:B------:R-:W-:Y:S02]  /*06d0*/  @P2 IMAD.MOV.U32 R4, RZ, RZ, R10.reuse ;  /* 0x000000ffff042224 */ /* 0x100fe400078e000a */
[--C-:B------:R-:W-:Y:S02]  /*06e0*/  @P3 IMAD.MOV.U32 R5, RZ, RZ, R10.reuse ;  /* 0x000000ffff053224 */ /* 0x100fe400078e000a */
[----:B------:R-:W-:Y:S01]  /*06f0*/  @P5 IMAD.MOV.U32 R7, RZ, RZ, R10 ;  /* 0x000000ffff075224 */ /* 0x000fe200078e000a */
[----:B------:R-:W-:Y:S06]  /*0700*/  BRA.U UP0, `(.L_x_6) ;  /* 0xfffffffd00a07547 */ /* 0x000fec000b83ffff */
[----:B------:R-:W-:Y:S01]  /*0710*/  SHF.R.U32.HI R11, RZ, 0x17, R8 ;  /* 0x00000017ff0b7819 */ /* 0x000fe20000011608 */
[----:B------:R-:W-:Y:S03]  /*0720*/  BSSY.RECONVERGENT B1, `(.L_x_7) ;  /* 0x0000028000017945 */ /* 0x000fe60003800200 */
[C---:B------:R-:W-:Y:S02]  /*0730*/  LOP3.LUT R10, R11.reuse, 0xe0, RZ, 0xc0, !PT ;  /* 0x000000e00b0a7812 */ /* 0x040fe400078ec0ff */
[----:B------:R-:W-:-:S03]  /*0740*/  LOP3.LUT P6, RZ, R11, 0x1f, RZ, 0xc0, !PT ;  /* 0x0000001f0bff7812 */ /* 0x000fc600078cc0ff */
[----:B------:R-:W-:-:S05]  /*0750*/  VIADD R10, R10, 0xffffff80 ;  /* 0xffffff800a0a7836 */ /* 0x000fca0000000000 */
[----:B------:R-:W-:-:S05]  /*0760*/  SHF.R.U32.HI R10, RZ, 0x5, R10 ;  /* 0x00000005ff0a7819 */ /* 0x000fca000001160a */
[----:B------:R-:W-:-:S05]  /*0770*/  IMAD.U32 R18, R10, -0x4, RZ ;  /* 0xfffffffc0a127824 */ /* 0x000fca00078e00ff */
[C---:B------:R-:W-:Y:S02]  /*0780*/  ISETP.EQ.AND P3, PT, R18.reuse, -0x18, PT ;  /* 0xffffffe81200780c */ /* 0x040fe40003f62270 */
[C---:B------:R-:W-:Y:S02]  /*0790*/  ISETP.EQ.AND P4, PT, R18.reuse, -0x14, PT ;  /* 0xffffffec1200780c */ /* 0x040fe40003f82270 */
[C---:B------:R-:W-:Y:S02]  /*07a0*/  ISETP.EQ.AND P2, PT, R18.reuse, -0x10, PT ;  /* 0xfffffff01200780c */ /* 0x040fe40003f42270 */
[C---:B------:R-:W-:Y:S02]  /*07b0*/  ISETP.EQ.AND P1, PT, R18.reuse, -0xc, PT ;  /* 0xfffffff41200780c */ /* 0x040fe40003f22270 */
[C---:B------:R-:W-:Y:S02]  /*07c0*/  ISETP.EQ.AND P0, PT, R18.reuse, -0x8, PT ;  /* 0xfffffff81200780c */ /* 0x040fe40003f02270 */
[----:B------:R-:W-:-:S03]  /*07d0*/  ISETP.EQ.AND P5, PT, R18, RZ, PT ;  /* 0x000000ff1200720c */ /* 0x000fc60003fa2270 */
[----:B------:R-:W-:Y:S01]  /*07e0*/  @P3 IMAD.MOV.U32 R10, RZ, RZ, R2 ;  /* 0x000000ffff0a3224 */ /* 0x000fe200078e0002 */
[C---:B------:R-:W-:Y:S01]  /*07f0*/  ISETP.EQ.AND P3, PT, R18.reuse, -0x4, PT ;  /* 0xfffffffc1200780c */ /* 0x040fe20003f62270 */
[--C-:B------:R-:W-:Y:S01]  /*0800*/  @P4 IMAD.MOV.U32 R10, RZ, RZ, R3.reuse ;  /* 0x000000ffff0a4224 */ /* 0x100fe200078e0003 */
[----:B------:R-:W-:Y:S01]  /*0810*/  @P4 MOV R16, R2 ;  /* 0x0000000200104202 */ /* 0x000fe20000000f00 */
[----:B------:R-:W-:Y:S01]  /*0820*/  @P2 IMAD.MOV.U32 R16, RZ, RZ, R3 ;  /* 0x000000ffff102224 */ /* 0x000fe200078e0003 */
[----:B------:R-:W-:Y:S01]  /*0830*/  ISETP.EQ.AND P4, PT, R18, 0x4, PT ;  /* 0x000000041200780c */ /* 0x000fe20003f82270 */
[--C-:B------:R-:W-:Y:S02]  /*0840*/  @P2 IMAD.MOV.U32 R10, RZ, RZ, R4.reuse ;  /* 0x000000ffff0a2224 */ /* 0x100fe400078e0004 */
[----:B------:R-:W-:Y:S01]  /*0850*/  @P1 IMAD.MOV.U32 R16, RZ, RZ, R4 ;  /* 0x000000ffff101224 */ /* 0x000fe200078e0004 */
[----:B------:R-:W-:Y:S01]  /*0860*/  @P0 MOV R16, R5 ;  /* 0x0000000500100202 */ /* 0x000fe20000000f00 */
[----:B------:R-:W-:-:S02]  /*0870*/  @P1 IMAD.MOV.U32 R10, RZ, RZ, R5 ;  /* 0x000000ffff0a1224 */ /* 0x000fc400078e0005 */
[--C-:B------:R-:W-:Y:S02]  /*0880*/  @P0 IMAD.MOV.U32 R10, RZ, RZ, R6.reuse ;  /* 0x000000ffff0a0224 */ /* 0x100fe400078e0006 */
[----:B------:R-:W-:Y:S02]  /*0890*/  @P3 IMAD.MOV.U32 R16, RZ, RZ, R6 ;  /* 0x000000ffff103224 */ /* 0x000fe400078e0006 */
[--C-:B------:R-:W-:Y:S02]  /*08a0*/  @P3 IMAD.MOV.U32 R10, RZ, RZ, R7.reuse ;  /* 0x000000ffff0a3224 */ /* 0x100fe400078e0007 */
[----:B------:R-:W-:Y:S01]  /*08b0*/  @P5 IMAD.MOV.U32 R16, RZ, RZ, R7 ;  /* 0x000000ffff105224 */ /* 0x000fe200078e0007 */
[----:B------:R-:W-:Y:S01]  /*08c0*/  @P4 MOV R16, R9 ;  /* 0x0000000900104202 */ /* 0x000fe20000000f00 */
[----:B------:R-:W-:Y:S01]  /*08d0*/  @P5 IMAD.MOV.U32 R10, RZ, RZ, R9 ;  /* 0x000000ffff0a5224 */ /* 0x000fe200078e0009 */
[----:B------:R-:W-:Y:S06]  /*08e0*/  @!P6 BRA `(.L_x_8) ;  /* 0x00000000002ce947 */ /* 0x000fec0003800000 */
[----:B------:R-:W-:Y:S01]  /*08f0*/  @P2 IMAD.MOV.U32 R17, RZ, RZ, R2 ;  /* 0x000000ffff112224 */ /* 0x000fe200078e0002 */
[----:B------:R-:W-:Y:S01]  /*0900*/  LOP3.LUT R11, R11, 0x1f, RZ, 0xc0, !PT ;  /* 0x0000001f0b0b7812 */ /* 0x000fe200078ec0ff */
[----:B------:R-:W-:Y:S02]  /*0910*/  @P1 IMAD.MOV.U32 R17, RZ, RZ, R3 ;  /* 0x000000ffff111224 */ /* 0x000fe400078e0003 */
[----:B------:R-:W-:Y:S01]  /*0920*/  @P0 IMAD.MOV.U32 R17, RZ, RZ, R4 ;  /* 0x000000ffff110224 */ /* 0x000fe200078e0004 */
[----:B------:R-:W-:Y:S01]  /*0930*/  ISETP.EQ.AND P0, PT, R18, 0x8, PT ;  /* 0x000000081200780c */ /* 0x000fe20003f02270 */
[----:B------:R-:W-:Y:S01]  /*0940*/  @P3 IMAD.MOV.U32 R17, RZ, RZ, R5 ;  /* 0x000000ffff113224 */ /* 0x000fe200078e0005 */
[----:B------:R-:W-:Y:S01]  /*0950*/  SHF.L.W.U32.HI R10, R16, R11, R10 ;  /* 0x0000000b100a7219 */ /* 0x000fe20000010e0a */
[----:B------:R-:W-:Y:S01]  /*0960*/  @P5 IMAD.MOV.U32 R17, RZ, RZ, R6 ;  /* 0x000000ffff115224 */ /* 0x000fe200078e0006 */
[----:B------:R-:W-:-:S09]  /*0970*/  @P4 MOV R17, R7 ;  /* 0x0000000700114202 */ /* 0x000fd20000000f00 */
[----:B------:R-:W-:-:S05]  /*0980*/  @P0 IMAD.MOV.U32 R17, RZ, RZ, R9 ;  /* 0x000000ffff110224 */ /* 0x000fca00078e0009 */
[----:B------:R-:W-:-:S07]  /*0990*/  SHF.L.W.U32.HI R16, R17, R11, R16 ;  /* 0x0000000b11107219 */ /* 0x000fce0000010e10 */
.L_x_8:
[----:B------:R-:W-:Y:S05]  /*09a0*/  BSYNC.RECONVERGENT B1 ;  /* 0x0000000000017941 */ /* 0x000fea0003800200 */
.L_x_7:
[C---:B------:R-:W-:Y:S01]  /*09b0*/  SHF.L.W.U32.HI R9, R16.reuse, 0x2, R10 ;  /* 0x0000000210097819 */ /* 0x040fe20000010e0a */
[----:B------:R-:W-:Y:S01]  /*09c0*/  IMAD.SHL.U32 R16, R16, 0x4, RZ ;  /* 0x0000000410107824 */ /* 0x000fe200078e00ff */
[----:B------:R-:W-:Y:S01]  /*09d0*/  UMOV UR4, 0x54442d19 ;  /* 0x54442d1900047882 */ /* 0x000fe20000000000 */
[----:B------:R-:W-:Y:S01]  /*09e0*/  UMOV UR5, 0x3bf921fb ;  /* 0x3bf921fb00057882 */ /* 0x000fe20000000000 */
[----:B------:R-:W-:Y:S02]  /*09f0*/  SHF.R.S32.HI R11, RZ, 0x1f, R9 ;  /* 0x0000001fff0b7819 */ /* 0x000fe40000011409 */
[----:B------:R-:W-:Y:S02]  /*0a00*/  ISETP.GE.AND P0, PT, R8, RZ, PT ;  /* 0x000000ff0800720c */ /* 0x000fe40003f06270 */
[C---:B------:R-:W-:Y:S02]  /*0a10*/  LOP3.LUT R20, R11.reuse, R16, RZ, 0x3c, !PT ;  /* 0x000000100b147212 */ /* 0x040fe400078e3cff */
[----:B------:R-:W-:-:S02]  /*0a20*/  LOP3.LUT R21, R11, R9, RZ, 0x3c, !PT ;  /* 0x000000090b157212 */ /* 0x000fc400078e3cff */
[----:B------:R-:W-:Y:S02]  /*0a30*/  SHF.R.U32.HI R10, RZ, 0x1e, R10 ;  /* 0x0000001eff0a7819 */ /* 0x000fe4000001160a */
[----:B------:R-:W0:Y:S01]  /*0a40*/  I2F.F64.S64 R16, R20 ;  /* 0x0000001400107312 */ /* 0x000e220000301c00 */
[C---:B------:R-:W-:Y:S02]  /*0a50*/  LOP3.LUT R8, R9.reuse, R8, RZ, 0x3c, !PT ;  /* 0x0000000809087212 */ /* 0x040fe400078e3cff */
[----:B------:R-:W-:Y:S02]  /*0a60*/  LEA.HI R18, R9, R10, RZ, 0x1 ;  /* 0x0000000a09127211 */ /* 0x000fe400078f08ff */
[----:B------:R-:W-:-:S03]  /*0a70*/  ISETP.GE.AND P1, PT, R8, RZ, PT ;  /* 0x000000ff0800720c */ /* 0x000fc60003f26270 */
[----:B------:R-:W-:-:S04]  /*0a80*/  IMAD.MOV R8, RZ, RZ, -R18 ;  /* 0x000000ffff087224 */ /* 0x000fc800078e0a12 */
[----:B------:R-:W-:Y:S01]  /*0a90*/  @!P0 IMAD.MOV.U32 R18, RZ, RZ, R8 ;  /* 0x000000ffff128224 */ /* 0x000fe200078e0008 */
[----:B0-----:R-:W-:-:S10]  /*0aa0*/  DMUL R16, R16, UR4 ;  /* 0x0000000410107c28 */ /* 0x001fd40008000000 */
[----:B------:R-:W0:Y:S02]  /*0ab0*/  F2F.F32.F64 R16, R16 ;  /* 0x0000001000107310 */ /* 0x000e240000301000 */
[----:B0-----:R-:W-:-:S07]  /*0ac0*/  FSEL R20, -R16, R16, !P1 ;  /* 0x0000001010147208 */ /* 0x001fce0004800100 */
.L_x_5:
[----:B------:R-:W-:Y:S05]  /*0ad0*/  BSYNC.RECONVERGENT B0 ;  /* 0x0000000000007941 */ /* 0x000fea0003800200 */
.L_x_4:
[----:B------:R-:W0:Y:S02]  /*0ae0*/  LDC.64 R16, c[0x0][0x398] ;  /* 0x0000e600ff107b82 */ /* 0x000e240000000a00 */
[----:B0-----:R-:W-:-:S05]  /*0af0*/  IMAD.WIDE.U32 R16, R0, 0x4, R16 ;  /* 0x0000000400107825 */ /* 0x001fca00078e0010 */
[----:B------:R-:W2:Y:S01]  /*0b00*/  LDG.E.STRONG.SYS R11, desc[UR8][R16.64] ;  /* 0x00000008100b7981 */ /* 0x000ea2000c1f5900 */
[----:B------:R-:W-:Y:S02]  /*0b10*/  IMAD.MOV.U32 R8, RZ, RZ, 0x37cbac00 ;  /* 0x37cbac00ff087424 */ /* 0x000fe400078e00ff */
[----:B------:R-:W-:Y:S01]  /*0b20*/  FMUL R19, R20, R20 ;  /* 0x0000001414137220 */ /* 0x000fe20000400000 */
[C---:B------:R-:W-:Y:S02]  /*0b30*/  LOP3.LUT R9, R18.reuse, 0x1, RZ, 0xc0, !PT ;  /* 0x0000000112097812 */ /* 0x040fe400078ec0ff */
[----:B------:R-:W-:Y:S01]  /*0b40*/  LOP3.LUT P1, RZ, R18, 0x2, RZ, 0xc0, !PT ;  /* 0x0000000212ff7812 */ /* 0x000fe2000782c0ff */
[----:B------:R-:W-:Y:S01]  /*0b50*/  FFMA R10, R19, R8, -0.0013887860113754868507 ;  /* 0xbab607ed130a7423 */ /* 0x000fe20000000008 */
[----:B------:R-:W-:Y:S02]  /*0b60*/  ISETP.NE.U32.AND P0, PT, R9, 0x1, PT ;  /* 0x000000010900780c */ /* 0x000fe40003f05070 */
[----:B------:R-:W-:-:S02]  /*0b70*/  MOV R9, 0x3d2aaabb ;  /* 0x3d2aaabb00097802 */ /* 0x000fc40000000f00 */
[----:B------:R-:W-:Y:S01]  /*0b80*/  FSEL R22, R10, -0.00019574658654164522886, !P0 ;  /* 0xb94d41530a167808 */ /* 0x000fe20004000000 */
[----:B------:R-:W-:Y:S01]  /*0b90*/  IMAD.MOV.U32 R10, RZ, RZ, 0x3effffff ;  /* 0x3effffffff0a7424 */ /* 0x000fe200078e00ff */
[----:B------:R-:W-:Y:S02]  /*0ba0*/  FSEL R24, R9, 0.0083327032625675201416, !P0 ;  /* 0x3c0885e409187808 */ /* 0x000fe40004000000 */
[----:B------:R-:W-:Y:S02]  /*0bb0*/  FSEL R20, R20, 1, P0 ;  /* 0x3f80000014147808 */ /* 0x000fe40000000000 */
[----:B------:R-:W-:Y:S01]  /*0bc0*/  FSEL R18, -R10, -0.16666662693023681641, !P0 ;  /* 0xbe2aaaa80a127808 */ /* 0x000fe20004000100 */
[----:B------:R-:W-:-:S04]  /*0bd0*/  FFMA R22, R19, R22, R24 ;  /* 0x0000001613167223 */ /* 0x000fc80000000018 */
[C---:B------:R-:W-:Y:S01]  /*0be0*/  FFMA R18, R19.reuse, R22, R18 ;  /* 0x0000001613127223 */ /* 0x040fe20000000012 */
[----:B------:R-:W-:-:S04]  /*0bf0*/  FFMA R19, R19, R20, RZ ;  /* 0x0000001413137223 */ /* 0x000fc800000000ff */
[----:B------:R-:W-:-:S04]  /*0c00*/  FFMA R20, R19, R18, R20 ;  /* 0x0000001213147223 */ /* 0x000fc80000000014 */
[----:B------:R-:W-:Y:S01]  /*0c10*/  @P1 FADD R20, RZ, -R20 ;  /* 0x80000014ff141221 */ /* 0x000fe20000000000 */
        /* <DEDUP_REMOVED lines=12> */
[----:B------:R-:W-:Y:S02]  /*0ce0*/  IMAD.SHL.U32 R22, R11, 0x100, RZ ;  /* 0x000001000b167824 */ /* 0x000fe400078e00ff */
[----:B------:R-:W-:Y:S02]  /*0cf0*/  HFMA2 R23, -RZ, RZ, 0, 0 ;  /* 0x00000000ff177431 */ /* 0x000fe400000001ff */
[----:B------:R-:W-:Y:S02]  /*0d00*/  IMAD.MOV.U32 R21, RZ, RZ, RZ ;  /* 0x000000ffff157224 */ /* 0x000fe400078e00ff */
[----:B------:R-:W-:Y:S01]  /*0d10*/  IMAD.MOV.U32 R25, RZ, RZ, RZ ;  /* 0x000000ffff197224 */ /* 0x000fe200078e00ff */
[----:B------:R-:W-:-:S07]  /*0d20*/  LOP3.LUT R22, R22, 0x80000000, RZ, 0xfc, !PT ;  /* 0x8000000016167812 */ /* 0x000fce00078efcff */
.L_x_10:
[----:B------:R-:W0:Y:S02]  /*0d30*/  LDC.64 R18, c[0x4][RZ] ;  /* 0x01000000ff127b82 */ /* 0x000e240000000a00 */
[----:B0-----:R-:W-:-:S06]  /*0d40*/  IMAD.WIDE.U32 R18, R23, 0x4, R18 ;  /* 0x0000000417127825 */ /* 0x001fcc00078e0012 */
[----:B------:R-:W2:Y:S01]  /*0d50*/  LDG.E.CONSTANT R19, desc[UR8][R18.64] ;  /* 0x0000000812137981 */ /* 0x000ea2000c1e9900 */
[C---:B------:R-:W-:Y:S02]  /*0d60*/  IMAD.SHL.U32 R24, R23.reuse, 0x4, RZ ;  /* 0x0000000417187824 */ /* 0x040fe400078e00ff */
[----:B------:R-:W-:-:S03]  /*0d70*/  VIADD R23, R23, 0x1 ;  /* 0x0000000117177836 */ /* 0x000fc60000000000 */
[C---:B------:R-:W-:Y:S02]  /*0d80*/  ISETP.EQ.AND P0, PT, R24.reuse, RZ, PT ;  /* 0x000000ff1800720c */ /* 0x040fe40003f02270 */
[C---:B------:R-:W-:Y:S02]  /*0d90*/  ISETP.EQ.AND P5, PT, R24.reuse, 0x4, PT ;  /* 0x000000041800780c */ /* 0x040fe40003fa2270 */
[C---:B------:R-:W-:Y:S02]  /*0da0*/  ISETP.EQ.AND P4, PT, R24.reuse, 0x8, PT ;  /* 0x000000081800780c */ /* 0x040fe40003f82270 */
[C---:B------:R-:W-:Y:S02]  /*0db0*/  ISETP.EQ.AND P3, PT, R24.reuse, 0xc, PT ;  /* 0x0000000c1800780c */ /* 0x040fe40003f62270 */
[C---:B------:R-:W-:Y:S02]  /*0dc0*/  ISETP.EQ.AND P2, PT, R24.reuse, 0x10, PT ;  /* 0x000000101800780c */ /* 0x040fe40003f42270 */
[----:B------:R-:W-:Y:S01]  /*0dd0*/  ISETP.EQ.AND P1, PT, R24, 0x14, PT ;  /* 0x000000141800780c */ /* 0x000fe20003f22270 */
[----:B--2---:R-:W-:-:S03]  /*0de0*/  IMAD.WIDE.U32 R18, R19, R22, RZ ;  /* 0x0000001613127225 */ /* 0x004fc600078e00ff */
[----:B------:R-:W-:-:S04]  /*0df0*/  IADD3 R24, P6, PT, R18, R21, RZ ;  /* 0x0000001512187210 */ /* 0x000fc80007fde0ff */
[----:B------:R-:W-:Y:S01]  /*0e00*/  @P4 MOV R4, R24 ;  /* 0x0000001800044202 */ /* 0x000fe20000000f00 */
[----:B------:R-:W-:Y:S01]  /*0e10*/  IMAD.X R21, R19, 0x1, R25, P6 ;  /* 0x0000000113157824 */ /* 0x000fe200030e0619 */
[----:B------:R-:W-:Y:S01]  /*0e20*/  ISETP.NE.AND P6, PT, R23, 0x6, PT ;  /* 0x000000061700780c */ /* 0x000fe20003fc5270 */
[--C-:B------:R-:W-:Y:S02]  /*0e30*/  @P0 IMAD.MOV.U32 R2, RZ, RZ, R24.reuse ;  /* 0x000000ffff020224 */ /* 0x100fe400078e0018 */
[--C-:B------:R-:W-:Y:S02]  /*0e40*/  @P5 IMAD.MOV.U32 R3, RZ, RZ, R24.reuse ;  /* 0x000000ffff035224 */ /* 0x100fe400078e0018 */
[--C-:B------:R-:W-:Y:S02]  /*0e50*/  @P3 IMAD.MOV.U32 R5, RZ, RZ, R24.reuse ;  /* 0x000000ffff053224 */ /* 0x100fe400078e0018 */
[--C-:B------:R-:W-:Y:S02]  /*0e60*/  @P2 IMAD.MOV.U32 R6, RZ, RZ, R24.reuse ;  /* 0x000000ffff062224 */ /* 0x100fe400078e0018 */
[----:B------:R-:W-:-:S04]  /*0e70*/  @P1 IMAD.MOV.U32 R7, RZ, RZ, R24 ;  /* 0x000000ffff071224 */ /* 0x000fc800078e0018 */
[----:B------:R-:W-:Y:S05]  /*0e80*/  @P6 BRA `(.L_x_10) ;  /* 0xfffffffc00a86947 */ /* 0x000fea000383ffff */
[----:B------:R-:W-:-:S04]  /*0e90*/  SHF.R.U32.HI R18, RZ, 0x17, R11 ;  /* 0x00000017ff127819 */ /* 0x000fc8000001160b */
        /* <DEDUP_REMOVED lines=11> */
[----:B------:R-:W-:Y:S02]  /*0f50*/  @P3 MOV R22, R2 ;  /* 0x0000000200163202 */ /* 0x000fe40000000f00 */
[C---:B------:R-:W-:Y:S01]  /*0f60*/  ISETP.EQ.AND P3, PT, R23.reuse, -0x4, PT ;  /* 0xfffffffc1700780c */ /* 0x040fe20003f62270 */
[----:B------:R-:W-:Y:S02]  /*0f70*/  @P4 IMAD.MOV.U32 R19, RZ, RZ, R2 ;  /* 0x000000ffff134224 */ /* 0x000fe400078e0002 */
[--C-:B------:R-:W-:Y:S01]  /*0f80*/  @P4 IMAD.MOV.U32 R22, RZ, RZ, R3.reuse ;  /* 0x000000ffff164224 */ /* 0x100fe200078e0003 */
[----:B------:R-:W-:Y:S01]  /*0f90*/  ISETP.EQ.AND P4, PT, R23, 0x4, PT ;  /* 0x000000041700780c */ /* 0x000fe20003f82270 */
[----:B------:R-:W-:Y:S02]  /*0fa0*/  @P2 IMAD.MOV.U32 R19, RZ, RZ, R3 ;  /* 0x000000ffff132224 */ /* 0x000fe400078e0003 */
[--C-:B------:R-:W-:Y:S01]  /*0fb0*/  @P2 IMAD.MOV.U32 R22, RZ, RZ, R4.reuse ;  /* 0x000000ffff162224 */ /* 0x100fe200078e0004 */
[----:B------:R-:W-:Y:S01]  /*0fc0*/  @P1 MOV R22, R5 ;  /* 0x0000000500161202 */ /* 0x000fe20000000f00 */
[----:B------:R-:W-:-:S02]  /*0fd0*/  @P1 IMAD.MOV.U32 R19, RZ, RZ, R4 ;  /* 0x000000ffff131224 */ /* 0x000fc400078e0004 */
[----:B------:R-:W-:Y:S02]  /*0fe0*/  @P0 IMAD.MOV.U32 R19, RZ, RZ, R5 ;  /* 0x000000ffff130224 */ /* 0x000fe400078e0005 */
[--C-:B------:R-:W-:Y:S02]  /*0ff0*/  @P0 IMAD.MOV.U32 R22, RZ, RZ, R6.reuse ;  /* 0x000000ffff160224 */ /* 0x100fe400078e0006 */
[----:B------:R-:W-:Y:S02]  /*1000*/  @P3 IMAD.MOV.U32 R19, RZ, RZ, R6 ;  /* 0x000000ffff133224 */ /* 0x000fe400078e0006 */
[--C-:B------:R-:W-:Y:S01]  /*1010*/  @P3 IMAD.MOV.U32 R22, RZ, RZ, R7.reuse ;  /* 0x000000ffff163224 */ /* 0x100fe200078e0007 */
[----:B------:R-:W-:Y:S01]  /*1020*/  @P5 MOV R22, R21 ;  /* 0x0000001500165202 */ /* 0x000fe20000000f00 */
[----:B------:R-:W-:Y:S02]  /*1030*/  @P5 IMAD.MOV.U32 R19, RZ, RZ, R7 ;  /* 0x000000ffff135224 */ /* 0x000fe400078e0007 */
        /* <DEDUP_REMOVED lines=8> */
[----:B------:R-:W-:Y:S01]  /*10c0*/  @P5 MOV R24, R6 ;  /* 0x0000000600185202 */ /* 0x000fe20000000f00 */
[----:B------:R-:W-:Y:S01]  /*10d0*/  @P4 IMAD.MOV.U32 R24, RZ, RZ, R7 ;  /* 0x000000ffff184224 */ /* 0x000fe200078e0007 */
[----:B------:R-:W-:-:S09]  /*10e0*/  SHF.L.W.U32.HI R22, R19, R18, R22 ;  /* 0x0000001213167219 */ /* 0x000fd20000010e16 */
[----:B------:R-:W-:-:S05]  /*10f0*/  @P0 IMAD.MOV.U32 R24, RZ, RZ, R21 ;  /* 0x000000ffff180224 */ /* 0x000fca00078e0015 */
[----:B------:R-:W-:-:S07]  /*1100*/  SHF.L.W.U32.HI R19, R24, R18, R19 ;  /* 0x0000001218137219 */ /* 0x000fce0000010e13 */
.L_x_11:
        /* <DEDUP_REMOVED lines=9> */
[C---:B------:R-:W-:Y:S02]  /*11a0*/  LOP3.LUT R11, R24.reuse, R11, RZ, 0x3c, !PT ;  /* 0x0000000b180b7212 */ /* 0x040fe400078e3cff */
[----:B------:R-:W0:Y:S01]  /*11b0*/  I2F.F64.S64 R18, R18 ;  /* 0x0000001200127312 */ /* 0x000e220000301c00 */
[----:B------:R-:W-:Y:S02]  /*11c0*/  LEA.HI R21, R24, R21, RZ, 0x1 ;  /* 0x0000001518157211 */ /* 0x000fe400078f08ff */
[----:B------:R-:W-:-:S03]  /*11d0*/  ISETP.GE.AND P1, PT, R11, RZ, PT ;  /* 0x000000ff0b00720c */ /* 0x000fc60003f26270 */
[----:B------:R-:W-:-:S04]  /*11e0*/  IMAD.MOV R11, RZ, RZ, -R21 ;  /* 0x000000ffff0b7224 */ /* 0x000fc800078e0a15 */
[----:B------:R-:W-:Y:S01]  /*11f0*/  @!P0 IMAD.MOV.U32 R21, RZ, RZ, R11 ;  /* 0x000000ffff158224 */ /* 0x000fe200078e000b */
[----:B0-----:R-:W-:-:S06]  /*1200*/  DMUL R18, R18, UR4 ;  /* 0x0000000412127c28 */ /* 0x001fcc0008000000 */
[----:B------:R-:W0:Y:S02]  /*1210*/  F2F.F32.F64 R23, R18 ;  /* 0x0000001200177310 */ /* 0x000e240000301000 */
[----:B0-----:R-:W-:-:S07]  /*1220*/  FSEL R23, -R23, R23, !P1 ;  /* 0x0000001717177208 */ /* 0x001fce0004800100 */
.L_x_9:
[----:B------:R-:W2:Y:S01]  /*1230*/  LDG.E.STRONG.SYS R11, desc[UR8][R12.64] ;  /* 0x000000080c0b7981 */ /* 0x000ea2000c1f5900 */
[----:B------:R-:W-:Y:S01]  /*1240*/  LOP3.LUT R18, R21, 0x1, RZ, 0xc0, !PT ;  /* 0x0000000115127812 */ /* 0x000fe200078ec0ff */
[----:B------:R-:W-:Y:S01]  /*1250*/  FMUL R19, R23, R23 ;  /* 0x0000001717137220 */ /* 0x000fe20000400000 */
[----:B------:R-:W-:Y:S01]  /*1260*/  LOP3.LUT P1, RZ, R21, 0x2, RZ, 0xc0, !PT ;  /* 0x0000000215ff7812 */ /* 0x000fe2000782c0ff */
[----:B------:R-:W-:Y:S01]  /*1270*/  BSSY.RECONVERGENT B0, `(.L_x_12) ;  /* 0x0000071000007945 */ /* 0x000fe20003800200 */
[----:B------:R-:W-:Y:S01]  /*1280*/  ISETP.NE.U32.AND P0, PT, R18, 0x1, PT ;  /* 0x000000011200780c */ /* 0x000fe20003f05070 */
[----:B------:R-:W-:-:S03]  /*1290*/  FFMA R18, R19, R8, -0.0013887860113754868507 ;  /* 0xbab607ed13127423 */ /* 0x000fc60000000008 */
[----:B------:R-:W-:Y:S02]  /*12a0*/  FSEL R24, R9, 0.0083327032625675201416, !P0 ;  /* 0x3c0885e409187808 */ /* 0x000fe40004000000 */
[----:B------:R-:W-:Y:S02]  /*12b0*/  FSEL R18, R18, -0.00019574658654164522886, !P0 ;  /* 0xb94d415312127808 */ /* 0x000fe40004000000 */
[----:B------:R-:W-:-:S03]  /*12c0*/  FSEL R26, -R10, -0.16666662693023681641, !P0 ;  /* 0xbe2aaaa80a1a7808 */ /* 0x000fc60004000100 */
[----:B------:R-:W-:Y:S01]  /*12d0*/  FFMA R24, R19, R18, R24 ;  /* 0x0000001213187223 */ /* 0x000fe20000000018 */
[----:B------:R-:W-:-:S03]  /*12e0*/  FSEL R18, R23, 1, P0 ;  /* 0x3f80000017127808 */ /* 0x000fc60000000000 */
[C---:B------:R-:W-:Y:S02]  /*12f0*/  FFMA R24, R19.reuse, R24, R26 ;  /* 0x0000001813187223 */ /* 0x040fe4000000001a */
[----:B------:R-:W-:-:S04]  /*1300*/  FFMA R19, R19, R18, RZ ;  /* 0x0000001213137223 */ /* 0x000fc800000000ff */
[----:B------:R-:W-:-:S04]  /*1310*/  FFMA R19, R19, R24, R18 ;  /* 0x0000001813137223 */ /* 0x000fc80000000012 */
[----:B------:R-:W-:-:S04]  /*1320*/  @P1 FADD R19, RZ, -R19 ;  /* 0x80000013ff131221 */ /* 0x000fc80000000000 */
[----:B------:R-:W-:Y:S01]  /*1330*/  FMUL R20, R20, R19 ;  /* 0x0000001314147220 */ /* 0x000fe20000400000 */
        /* <DEDUP_REMOVED lines=10> */
[----:B------:R-:W-:Y:S01]  /*13e0*/  @!P0 MOV R22, RZ ;  /* 0x000000ff00168202 */ /* 0x000fe20000000f00 */
[----:B------:R-:W-:Y:S06]  /*13f0*/  @!P0 BRA `(.L_x_13) ;  /* 0x0000000400608947 */ /* 0x000fec0003800000 */
[----:B------:R-:W-:Y:S01]  /*1400*/  IMAD.SHL.U32 R22, R11, 0x100, RZ ;  /* 0x000001000b167824 */ /* 0x000fe200078e00ff */
[----:B------:R-:W-:Y:S01]  /*1410*/  UMOV UR4, URZ ;  /* 0x000000ff00047c82 */ /* 0x000fe20008000000 */
[----:B------:R-:W-:Y:S02]  /*1420*/  IMAD.MOV.U32 R21, RZ, RZ, RZ ;  /* 0x000000ffff157224 */ /* 0x000fe400078e00ff */
[----:B------:R-:W-:Y:S01]  /*1430*/  IMAD.MOV.U32 R23, RZ, RZ, RZ ;  /* 0x000000ffff177224 */ /* 0x000fe200078e00ff */
[----:B------:R-:W-:-:S07]  /*1440*/  LOP3.LUT R22, R22, 0x80000000, RZ, 0xfc, !PT ;  /* 0x8000000016167812 */ /* 0x000fce00078efcff */
.L_x_14:
        /* <DEDUP_REMOVED lines=13> */
[----:B------:R-:W-:Y:S01]  /*1520*/  IADD3.X R21, PT, PT, R19, UR4, RZ, P6, !PT ;  /* 0x0000000413157c10 */ /* 0x000fe2000b7fe4ff */
[--C-:B------:R-:W-:Y:S01]  /*1530*/  @P5 IMAD.MOV.U32 R3, RZ, RZ, R24.reuse ;  /* 0x000000ffff035224 */ /* 0x100fe200078e0018 */
[----:B------:R-:W-:Y:S01]  /*1540*/  ISETP.NE.AND P6, PT, R23, 0x6, PT ;  /* 0x000000061700780c */ /* 0x000fe20003fc5270 */
[--C-:B------:R-:W-:Y:S01]  /*1550*/  @P4 IMAD.MOV.U32 R4, RZ, RZ, R24.reuse ;  /* 0x000000ffff044224 */ /* 0x100fe200078e0018 */
[----:B------:R-:W-:Y:S01]  /*1560*/  @P0 MOV R2, R24 ;  /* 0x0000001800020202 */ /* 0x000fe20000000f00 */
[--C-:B------:R-:W-:Y:S02]  /*1570*/  @P3 IMAD.MOV.U32 R5, RZ, RZ, R24.reuse ;  /* 0x000000ffff053224 */ /* 0x100fe400078e0018 */
[--C-:B------:R-:W-:Y:S02]  /*1580*/  @P2 IMAD.MOV.U32 R6, RZ, RZ, R24.reuse ;  /* 0x000000ffff062224 */ /* 0x100fe400078e0018 */
[----:B------:R-:W-:-:S06]  /*1590*/  @P1 IMAD.MOV.U32 R7, RZ, RZ, R24 ;  /* 0x000000ffff071224 */ /* 0x000fcc00078e0018 */
[----:B------:R-:W-:Y:S05]  /*15a0*/  @P6 BRA `(.L_x_14) ;  /* 0xfffffffc00a86947 */ /* 0x000fea000383ffff */
[----:B------:R-:W-:Y:S01]  /*15b0*/  SHF.R.U32.HI R18, RZ, 0x17, R11 ;  /* 0x00000017ff127819 */ /* 0x000fe2000001160b */
[----:B------:R-:W-:Y:S03]  /*15c0*/  BSSY.RECONVERGENT B1, `(.L_x_15) ;  /* 0x0000029000017945 */ /* 0x000fe60003800200 */
[C---:B------:R-:W-:Y:S02]  /*15d0*/  LOP3.LUT R19, R18.reuse, 0xe0, RZ, 0xc0, !PT ;  /* 0x000000e012137812 */ /* 0x040fe400078ec0ff */
[----:B------:R-:W-:Y:S02]  /*15e0*/  LOP3.LUT P6, RZ, R18, 0x1f, RZ, 0xc0, !PT ;  /* 0x0000001f12ff7812 */ /* 0x000fe400078cc0ff */
[----:B------:R-:W-:-:S04]  /*15f0*/  IADD3 R19, PT, PT, R19, -0x80, RZ ;  /* 0xffffff8013137810 */ /* 0x000fc80007ffe0ff */
        /* <DEDUP_REMOVED lines=8> */
[--C-:B------:R-:W-:Y:S01]  /*1680*/  @P3 IMAD.MOV.U32 R22, RZ, RZ, R2.reuse ;  /* 0x000000ffff163224 */ /* 0x100fe200078e0002 */
[C---:B------:R-:W-:Y:S01]  /*1690*/  ISETP.EQ.AND P3, PT, R25.reuse, -0x4, PT ;  /* 0xfffffffc1900780c */ /* 0x040fe20003f62270 */
[----:B------:R-:W-:Y:S02]  /*16a0*/  @P4 IMAD.MOV.U32 R19, RZ, RZ, R2 ;  /* 0x000000ffff134224 */ /* 0x000fe400078e0002 */
[--C-:B------:R-:W-:Y:S01]  /*16b0*/  @P4 IMAD.MOV.U32 R22, RZ, RZ, R3.reuse ;  /* 0x000000ffff164224 */ /* 0x100fe200078e0003 */
[----:B------:R-:W-:Y:S01]  /*16c0*/  ISETP.EQ.AND P4, PT, R25, 0x4, PT ;  /* 0x000000041900780c */ /* 0x000fe20003f82270 */
[----:B------:R-:W-:Y:S01]  /*16d0*/  @P2 IMAD.MOV.U32 R19, RZ, RZ, R3 ;  /* 0x000000ffff132224 */ /* 0x000fe200078e0003 */
[----:B------:R-:W-:Y:S01]  /*16e0*/  @P2 MOV R22, R4 ;  /* 0x0000000400162202 */ /* 0x000fe20000000f00 */
[----:B------:R-:W-:Y:S02]  /*16f0*/  @P1 IMAD.MOV.U32 R19, RZ, RZ, R4 ;  /* 0x000000ffff131224 */ /* 0x000fe400078e0004 */
[----:B------:R-:W-:-:S02]  /*1700*/  @P0 IMAD.MOV.U32 R19, RZ, RZ, R5 ;  /* 0x000000ffff130224 */ /* 0x000fc400078e0005 */
[----:B------:R-:W-:Y:S02]  /*1710*/  @P1 IMAD.MOV.U32 R22, RZ, RZ, R5 ;  /* 0x000000ffff161224 */ /* 0x000fe400078e0005 */
[--C-:B------:R-:W-:Y:S02]  /*1720*/  @P3 IMAD.MOV.U32 R19, RZ, RZ, R6.reuse ;  /* 0x000000ffff133224 */ /* 0x100fe400078e0006 */
[----:B------:R-:W-:Y:S02]  /*1730*/  @P5 IMAD.MOV.U32 R19, RZ, RZ, R7 ;  /* 0x000000ffff135224 */ /* 0x000fe400078e0007 */
[--C-:B------:R-:W-:Y:S02]  /*1740*/  @P4 IMAD.MOV.U32 R19, RZ, RZ, R21.reuse ;  /* 0x000000ffff134224 */ /* 0x100fe400078e0015 */
[----:B------:R-:W-:Y:S01]  /*1750*/  @P0 IMAD.MOV.U32 R22, RZ, RZ, R6 ;  /* 0x000000ffff160224 */ /* 0x000fe200078e0006 */
[----:B------:R-:W-:Y:S01]  /*1760*/  @P3 MOV R22, R7 ;  /* 0x0000000700163202 */ /* 0x000fe20000000f00 */
[----:B------:R-:W-:-:S02]  /*1770*/  @P5 IMAD.MOV.U32 R22, RZ, RZ, R21 ;  /* 0x000000ffff165224 */ /* 0x000fc400078e0015 */
[----:B------:R-:W-:Y:S01]  /*1780*/  IMAD.MOV.U32 R23, RZ, RZ, R19 ;  /* 0x000000ffff177224 */ /* 0x000fe200078e0013 */
[----:B------:R-:W-:Y:S06]  /*1790*/  @!P6 BRA `(.L_x_16) ;  /* 0x00000000002ce947 */ /* 0x000fec0003800000 */
[----:B------:R-:W-:Y:S01]  /*17a0*/  @P2 IMAD.MOV.U32 R24, RZ, RZ, R2 ;  /* 0x000000ffff182224 */ /* 0x000fe200078e0002 */
[----:B------:R-:W-:Y:S01]  /*17b0*/  @P1 MOV R24, R3 ;  /* 0x0000000300181202 */ /* 0x000fe20000000f00 */
[----:B------:R-:W-:Y:S01]  /*17c0*/  @P0 IMAD.MOV.U32 R24, RZ, RZ, R4 ;  /* 0x000000ffff180224 */ /* 0x000fe200078e0004 */
[----:B------:R-:W-:Y:S01]  /*17d0*/  ISETP.EQ.AND P0, PT, R25, 0x8, PT ;  /* 0x000000081900780c */ /* 0x000fe20003f02270 */
[----:B------:R-:W-:Y:S01]  /*17e0*/  @P3 IMAD.MOV.U32 R24, RZ, RZ, R5 ;  /* 0x000000ffff183224 */ /* 0x000fe200078e0005 */
[----:B------:R-:W-:Y:S01]  /*17f0*/  LOP3.LUT R19, R18, 0x1f, RZ, 0xc0, !PT ;  /* 0x0000001f12137812 */ /* 0x000fe200078ec0ff */
[----:B------:R-:W-:Y:S02]  /*1800*/  @P5 IMAD.MOV.U32 R24, RZ, RZ, R6 ;  /* 0x000000ffff185224 */ /* 0x000fe400078e0006 */
[----:B------:R-:W-:Y:S01]  /*1810*/  @P4 IMAD.MOV.U32 R24, RZ, RZ, R7 ;  /* 0x000000ffff184224 */ /* 0x000fe200078e0007 */
[----:B------:R-:W-:-:S07]  /*1820*/  SHF.L.W.U32.HI R22, R23, R19, R22 ;  /* 0x0000001317167219 */ /* 0x000fce0000010e16 */
[----:B------:R-:W-:-:S05]  /*1830*/  @P0 IMAD.MOV.U32 R24, RZ, RZ, R21 ;  /* 0x000000ffff180224 */ /* 0x000fca00078e0015 */
[----:B------:R-:W-:-:S07]  /*1840*/  SHF.L.W.U32.HI R23, R24, R19, R23 ;  /* 0x0000001318177219 */ /* 0x000fce0000010e17 */
.L_x_16:
[----:B------:R-:W-:Y:S05]  /*1850*/  BSYNC.RECONVERGENT B1 ;  /* 0x0000000000017941 */ /* 0x000fea0003800200 */
.L_x_15:
[C---:B------:R-:W-:Y:S01]  /*1860*/  SHF.L.W.U32.HI R24, R23.reuse, 0x2, R22 ;  /* 0x0000000217187819 */ /* 0x040fe20000010e16 */
[----:B------:R-:W-:Y:S01]  /*1870*/  UMOV UR4, 0x54442d19 ;  /* 0x54442d1900047882 */ /* 0x000fe20000000000 */
[----:B------:R-:W-:Y:S01]  /*1880*/  SHF.L.U32 R18, R23, 0x2, RZ ;  /* 0x0000000217127819 */ /* 0x000fe200000006ff */
        /* <DEDUP_REMOVED lines=15> */
.L_x_13:
[----:B------:R-:W-:Y:S05]  /*1980*/  BSYNC.RECONVERGENT B0 ;  /* 0x0000000000007941 */ /* 0x000fea0003800200 */
.L_x_12:
[----:B------:R0:W2:Y:S01]  /*1990*/  LDG.E.STRONG.SYS R21, desc[UR8][R16.64] ;  /* 0x0000000810157981 */ /* 0x0000a2000c1f5900 */
[----:B------:R-:W-:Y:S01]  /*19a0*/  FMUL R19, R23, R23 ;  /* 0x0000001717137220 */ /* 0x000fe20000400000 */
[C---:B------:R-:W-:Y:S01]  /*19b0*/  LOP3.LUT R11, R22.reuse, 0x1, RZ, 0xc0, !PT ;  /* 0x00000001160b7812 */ /* 0x040fe200078ec0ff */
[----:B------:R-:W-:Y:S02]  /*19c0*/  VIADD R22, R22, 0x1 ;  /* 0x0000000116167836 */ /* 0x000fe40000000000 */
[----:B------:R-:W-:Y:S01]  /*19d0*/  FFMA R24, R19, R8, -0.0013887860113754868507 ;  /* 0xbab607ed13187423 */ /* 0x000fe20000000008 */
[----:B------:R-:W-:Y:S02]  /*19e0*/  ISETP.NE.U32.AND P0, PT, R11, 0x1, PT ;  /* 0x000000010b00780c */ /* 0x000fe40003f05070 */
[----:B------:R-:W-:Y:S02]  /*19f0*/  LOP3.LUT P1, RZ, R22, 0x2, RZ, 0xc0, !PT ;  /* 0x0000000216ff7812 */ /* 0x000fe4000782c0ff */
[----:B------:R-:W-:-:S02]  /*1a00*/  FSEL R24, R24, -0.00019574658654164522886, P0 ;  /* 0xb94d415318187808 */ /* 0x000fc40000000000 */
[----:B------:R-:W-:Y:S02]  /*1a10*/  FSEL R26, R9, 0.0083327032625675201416, P0 ;  /* 0x3c0885e4091a7808 */ /* 0x000fe40000000000 */
[----:B0-----:R-:W-:Y:S02]  /*1a20*/  FSEL R16, -R10, -0.16666662693023681641, P0 ;  /* 0xbe2aaaa80a107808 */ /* 0x001fe40000000100 */
[----:B------:R-:W-:Y:S01]  /*1a30*/  FSEL R11, R23, 1, !P0 ;  /* 0x3f800000170b7808 */ /* 0x000fe20004000000 */
        /* <DEDUP_REMOVED lines=18> */
[----:B------:R-:W-:Y:S01]  /*1b60*/  MOV R23, RZ ;  /* 0x000000ff00177202 */ /* 0x000fe20000000f00 */
[----:B------:R-:W-:Y:S02]  /*1b70*/  IMAD.MOV.U32 R27, RZ, RZ, RZ ;  /* 0x000000ffff1b7224 */ /* 0x000fe400078e00ff */
[----:B------:R-:W-:Y:S01]  /*1b80*/  IMAD.MOV.U32 R25, RZ, RZ, RZ ;  /* 0x000000ffff197224 */ /* 0x000fe200078e00ff */
[----:B------:R-:W-:-:S07]  /*1b90*/  LOP3.LUT R22, R22, 0x80000000, RZ, 0xfc, !PT ;  /* 0x8000000016167812 */ /* 0x000fce00078efcff */
.L_x_18:
[----:B------:R-:W0:Y:S02]  /*1ba0*/  LDC.64 R16, c[0x4][RZ] ;  /* 0x01000000ff107b82 */ /* 0x000e240000000a00 */
[----:B0-----:R-:W-:-:S05]  /*1bb0*/  IMAD.WIDE.U32 R18, R25, 0x4, R16 ;  /* 0x0000000419127825 */ /* 0x001fca00078e0010 */
        /* <DEDUP_REMOVED lines=42> */
[--C-:B------:R-:W-:Y:S01]  /*1e60*/  @P0 IMAD.MOV.U32 R18, RZ, RZ, R6.reuse ;  /* 0x000000ffff120224 */ /* 0x100fe200078e0006 */
[----:B------:R-:W-:Y:S01]  /*1e70*/  @P3 MOV R18, R7 ;  /* 0x0000000700123202 */ /* 0x000fe20000000f00 */
[----:B------:R-:W-:Y:S02]  /*1e80*/  @P3 IMAD.MOV.U32 R17, RZ, RZ, R6 ;  /* 0x000000ffff113224 */ /* 0x000fe400078e0006 */
[----:B------:R-:W-:Y:S02]  /*1e90*/  @P5 IMAD.MOV.U32 R17, RZ, RZ, R7 ;  /* 0x000000ffff115224 */ /* 0x000fe400078e0007 */
[--C-:B------:R-:W-:Y:S02]  /*1ea0*/  @P5 IMAD.MOV.U32 R18, RZ, RZ, R23.reuse ;  /* 0x000000ffff125224 */ /* 0x100fe400078e0017 */
[----:B------:R-:W-:Y:S01]  /*1eb0*/  @P4 IMAD.MOV.U32 R17, RZ, RZ, R23 ;  /* 0x000000ffff114224 */ /* 0x000fe200078e0017 */
[----:B------:R-:W-:Y:S06]  /*1ec0*/  @!P6 BRA `(.L_x_19) ;  /* 0x00000000002ce947 */ /* 0x000fec0003800000 */
[----:B------:R-:W-:Y:S01]  /*1ed0*/  @P2 IMAD.MOV.U32 R22, RZ, RZ, R2 ;  /* 0x000000ffff162224 */ /* 0x000fe200078e0002 */
[----:B------:R-:W-:Y:S01]  /*1ee0*/  LOP3.LUT R16, R16, 0x1f, RZ, 0xc0, !PT ;  /* 0x0000001f10107812 */ /* 0x000fe200078ec0ff */
[----:B------:R-:W-:Y:S01]  /*1ef0*/  @P1 IMAD.MOV.U32 R22, RZ, RZ, R3 ;  /* 0x000000ffff161224 */ /* 0x000fe200078e0003 */
[----:B------:R-:W-:Y:S01]  /*1f00*/  @P0 MOV R22, R4 ;  /* 0x0000000400160202 */ /* 0x000fe20000000f00 */
[----:B------:R-:W-:Y:S01]  /*1f10*/  @P3 IMAD.MOV.U32 R22, RZ, RZ, R5 ;  /* 0x000000ffff163224 */ /* 0x000fe200078e0005 */
[----:B------:R-:W-:Y:S01]  /*1f20*/  ISETP.EQ.AND P0, PT, R19, 0x8, PT ;  /* 0x000000081300780c */ /* 0x000fe20003f02270 */
[----:B------:R-:W-:Y:S01]  /*1f30*/  @P5 IMAD.MOV.U32 R22, RZ, RZ, R6 ;  /* 0x000000ffff165224 */ /* 0x000fe200078e0006 */
[----:B------:R-:W-:Y:S01]  /*1f40*/  SHF.L.W.U32.HI R18, R17, R16, R18 ;  /* 0x0000001011127219 */ /* 0x000fe20000010e12 */
[----:B------:R-:W-:-:S10]  /*1f50*/  @P4 IMAD.MOV.U32 R22, RZ, RZ, R7 ;  /* 0x000000ffff164224 */ /* 0x000fd400078e0007 */
[----:B------:R-:W-:-:S05]  /*1f60*/  @P0 IMAD.MOV.U32 R22, RZ, RZ, R23 ;  /* 0x000000ffff160224 */ /* 0x000fca00078e0017 */
[----:B------:R-:W-:-:S07]  /*1f70*/  SHF.L.W.U32.HI R17, R22, R16, R17 ;  /* 0x0000001016117219 */ /* 0x000fce0000010e11 */
.L_x_19:
        /* <DEDUP_REMOVED lines=12> */
[----:B------:R-:W-:Y:S02]  /*2040*/  ISETP.GE.AND P1, PT, R21, RZ, PT ;  /* 0x000000ff1500720c */ /* 0x000fe40003f26270 */
[----:B------:R-:W-:-:S05]  /*2050*/  IADD3 R19, PT, PT, -R18, RZ, RZ ;  /* 0x000000ff12137210 */ /* 0x000fca0007ffe1ff */
[----:B------:R-:W-:Y:S01]  /*2060*/  @!P0 IMAD.MOV.U32 R18, RZ, RZ, R19 ;  /* 0x000000ffff128224 */ /* 0x000fe200078e0013 */
[----:B0-----:R-:W-:-:S06]  /*2070*/  DMUL R16, R16, UR4 ;  /* 0x0000000410107c28 */ /* 0x001fcc0008000000 */
[----:B------:R-:W0:Y:S02]  /*2080*/  F2F.F32.F64 R23, R16 ;  /* 0x0000001000177310 */ /* 0x000e240000301000 */
[----:B0-----:R-:W-:-:S07]  /*2090*/  FSEL R19, -R23, R23, !P1 ;  /* 0x0000001717137208 */ /* 0x001fce0004800100 */
.L_x_17:
[----:B------:R-:W0:Y:S01]  /*20a0*/  LDC.64 R16, c[0x0][0x390] ;  /* 0x0000e400ff107b82 */ /* 0x000e220000000a00 */
[----:B------:R-:W2:Y:S04]  /*20b0*/  LDG.E.STRONG.SYS R21, desc[UR8][R14.64] ;  /* 0x000000080e157981 */ /* 0x000ea8000c1f5900 */
[----:B0-----:R-:W2:Y:S01]  /*20c0*/  LDG.E.STRONG.SYS R16, desc[UR8][R16.64] ;  /* 0x0000000810107981 */ /* 0x001ea2000c1f5900 */
[C---:B------:R-:W-:Y:S01]  /*20d0*/  LOP3.LUT R22, R18.reuse, 0x1, RZ, 0xc0, !PT ;  /* 0x0000000112167812 */ /* 0x040fe200078ec0ff */
[----:B------:R-:W-:Y:S01]  /*20e0*/  FMUL R23, R19, R19 ;  /* 0x0000001313177220 */ /* 0x000fe20000400000 */
[----:B------:R-:W-:Y:S01]  /*20f0*/  VIADD R18, R18, 0x1 ;  /* 0x0000000112127836 */ /* 0x000fe20000000000 */
[----:B------:R-:W-:Y:S01]  /*2100*/  BSSY.RECONVERGENT B0, `(.L_x_20) ;  /* 0x0000073000007945 */ /* 0x000fe20003800200 */
[----:B------:R-:W-:Y:S01]  /*2110*/  ISETP.NE.U32.AND P0, PT, R22, 0x1, PT ;  /* 0x000000011600780c */ /* 0x000fe20003f05070 */
[----:B------:R-:W-:-:S03]  /*2120*/  FFMA R24, R23, R8, -0.0013887860113754868507 ;  /* 0xbab607ed17187423 */ /* 0x000fc60000000008 */
[----:B------:R-:W-:Y:S02]  /*2130*/  FSEL R26, R9, 0.0083327032625675201416, P0 ;  /* 0x3c0885e4091a7808 */ /* 0x000fe40000000000 */
[----:B------:R-:W-:Y:S02]  /*2140*/  FSEL R24, R24, -0.00019574658654164522886, P0 ;  /* 0xb94d415318187808 */ /* 0x000fe40000000000 */
[----:B------:R-:W-:Y:S02]  /*2150*/  FSEL R10, -R10, -0.16666662693023681641, P0 ;  /* 0xbe2aaaa80a0a7808 */ /* 0x000fe40000000100 */
[----:B------:R-:W-:Y:S01]  /*2160*/  FSEL R9, R19, 1, !P0 ;  /* 0x3f80000013097808 */ /* 0x000fe20004000000 */
[----:B------:R-:W-:Y:S01]  /*2170*/  FFMA R24, R23, R24, R26 ;  /* 0x0000001817187223 */ /* 0x000fe2000000001a */
[----:B------:R-:W-:-:S03]  /*2180*/  LOP3.LUT P0, RZ, R18, 0x2, RZ, 0xc0, !PT ;  /* 0x0000000212ff7812 */ /* 0x000fc6000780c0ff */
[C---:B------:R-:W-:Y:S01]  /*2190*/  FFMA R24, R23.reuse, R24, R10 ;  /* 0x0000001817187223 */ /* 0x040fe2000000000a */
[----:B------:R-:W-:-:S04]  /*21a0*/  FFMA R10, R23, R9, RZ ;  /* 0x00000009170a7223 */ /* 0x000fc800000000ff */
[----:B------:R-:W-:-:S05]  /*21b0*/  FFMA R10, R10, R24, R9 ;  /* 0x000000180a0a7223 */ /* 0x000fca0000000009 */
[----:B------:R-:W-:Y:S01]  /*21c0*/  @P0 FADD R10, RZ, -R10 ;  /* 0x8000000aff0a0221 */ /* 0x000fe20000000000 */
[----:B--2---:R-:W-:-:S04]  /*21d0*/  FADD R21, R21, -R16 ;  /* 0x8000001015157221 */ /* 0x004fc80000000000 */
[C---:B------:R-:W-:Y:S01]  /*21e0*/  FMUL R22, R21.reuse, 0.63661974668502807617 ;  /* 0x3f22f98315167820 */ /* 0x040fe20000400000 */
[----:B------:R-:W-:-:S05]  /*21f0*/  FSETP.GE.AND P1, PT, |R21|, 105615, PT ;  /* 0x47ce47801500780b */ /* 0x000fca0003f26200 */
[----:B------:R-:W0:Y:S02]  /*2200*/  F2I.NTZ R22, R22 ;  /* 0x0000001600167305 */ /* 0x000e240000203100 */
[----:B0-----:R-:W-:-:S05]  /*2210*/  I2FP.F32.S32 R16, R22 ;  /* 0x0000001600107245 */ /* 0x001fca0000201400 */
[----:B------:R-:W-:-:S04]  /*2220*/  FFMA R9, R16, -1.5707962512969970703, R21 ;  /* 0xbfc90fda10097823 */ /* 0x000fc80000000015 */
[----:B------:R-:W-:Y:S01]  /*2230*/  FFMA R17, R16, -7.5497894158615963534e-08, R9 ;  /* 0xb3a2216810117823 */ /* 0x000fe20000000009 */
[----:B------:R-:W-:-:S03]  /*2240*/  FMUL R9, R11, R10 ;  /* 0x0000000a0b097220 */ /* 0x000fc60000400000 */
[----:B------:R-:W-:Y:S01]  /*2250*/  FFMA R10, R16, -5.3903029534742383927e-15, R17 ;  /* 0xa7c234c5100a7823 */ /* 0x000fe20000000011 */
[----:B------:R-:W-:Y:S06]  /*2260*/  @!P1 BRA `(.L_x_21) ;  /* 0x0000000400709947 */ /* 0x000fec0003800000 */
[----:B------:R-:W-:-:S13]  /*2270*/  FSETP.NEU.AND P0, PT, |R21|, +INF , PT ;  /* 0x7f8000001500780b */ /* 0x000fda0003f0d200 */
[----:B------:R-:W-:Y:S01]  /*2280*/  @!P0 FMUL R10, RZ, R21 ;  /* 0x00000015ff0a8220 */ /* 0x000fe20000400000 */
[----:B------:R-:W-:Y:S01]  /*2290*/  @!P0 IMAD.MOV.U32 R22, RZ, RZ, RZ ;  /* 0x000000ffff168224 */ /* 0x000fe200078e00ff */
[----:B------:R-:W-:Y:S06]  /*22a0*/  @!P0 BRA `(.L_x_21) ;  /* 0x0000000400608947 */ /* 0x000fec0003800000 */
[----:B------:R-:W0:Y:S01]  /*22b0*/  LDC.64 R10, c[0x4][RZ] ;  /* 0x01000000ff0a7b82 */ /* 0x000e220000000a00 */
[----:B------:R-:W-:Y:S01]  /*22c0*/  IMAD.SHL.U32 R16, R21, 0x100, RZ ;  /* 0x0000010015107824 */ /* 0x000fe200078e00ff */
[----:B------:R-:W-:Y:S01]  /*22d0*/  MOV R25, RZ ;  /* 0x000000ff00197202 */ /* 0x000fe20000000f00 */
[----:B------:R-:W-:Y:S01]  /*22e0*/  IMAD.MOV.U32 R23, RZ, RZ, RZ ;  /* 0x000000ffff177224 */ /* 0x000fe200078e00ff */
[----:B------:R-:W-:Y:S02]  /*22f0*/  UMOV UR4, URZ ;  /* 0x000000ff00047c82 */ /* 0x000fe40008000000 */
[----:B------:R-:W-:-:S07]  /*2300*/  LOP3.LUT R27, R16, 0x80000000, RZ, 0xfc, !PT ;  /* 0x80000000101b7812 */ /* 0x000fce00078efcff */
.L_x_22:
        /* <DEDUP_REMOVED lines=41> */
[----:B------:R-:W-:Y:S01]  /*25a0*/  @P0 MOV R11, R5 ;  /* 0x00000005000b0202 */ /* 0x000fe20000000f00 */
[----:B------:R-:W-:Y:S02]  /*25b0*/  @P2 IMAD.MOV.U32 R18, RZ, RZ, R4 ;  /* 0x000000ffff122224 */ /* 0x000fe400078e0004 */
[----:B------:R-:W-:-:S02]  /*25c0*/  @P1 IMAD.MOV.U32 R18, RZ, RZ, R5 ;  /* 0x000000ffff121224 */ /* 0x000fc400078e0005 */
[--C-:B------:R-:W-:Y:S02]  /*25d0*/  @P0 IMAD.MOV.U32 R18, RZ, RZ, R6.reuse ;  /* 0x000000ffff120224 */ /* 0x100fe400078e0006 */
[----:B------:R-:W-:Y:S02]  /*25e0*/  @P3 IMAD.MOV.U32 R11, RZ, RZ, R6 ;  /* 0x000000ffff0b3224 */ /* 0x000fe400078e0006 */
[--C-:B------:R-:W-:Y:S01]  /*25f0*/  @P5 IMAD.MOV.U32 R11, RZ, RZ, R7.reuse ;  /* 0x000000ffff0b5224 */ /* 0x100fe200078e0007 */
[----:B------:R-:W-:Y:S01]  /*2600*/  @P4 MOV R11, R23 ;  /* 0x00000017000b4202 */ /* 0x000fe20000000f00 */
[----:B------:R-:W-:Y:S02]  /*2610*/  @P3 IMAD.MOV.U32 R18, RZ, RZ, R7 ;  /* 0x000000ffff123224 */ /* 0x000fe400078e0007 */
[----:B------:R-:W-:Y:S02]  /*2620*/  @P5 IMAD.MOV.U32 R18, RZ, RZ, R23 ;  /* 0x000000ffff125224 */ /* 0x000fe400078e0017 */
[----:B------:R-:W-:Y:S01]  /*2630*/  IMAD.MOV.U32 R16, RZ, RZ, R11 ;  /* 0x000000ffff107224 */ /* 0x000fe200078e000b */
        /* <DEDUP_REMOVED lines=12> */
.L_x_24:
[----:B------:R-:W-:Y:S05]  /*2700*/  BSYNC.RECONVERGENT B1 ;  /* 0x0000000000017941 */ /* 0x000fea0003800200 */
.L_x_23:
[C---:B------:R-:W-:Y:S01]  /*2710*/  SHF.L.W.U32.HI R22, R16.reuse, 0x2, R18 ;  /* 0x0000000210167819 */ /* 0x040fe20000010e12 */
[----:B------:R-:W-:Y:S01]  /*2720*/  IMAD.SHL.U32 R10, R16, 0x4, RZ ;  /* 0x00000004100a7824 */ /* 0x000fe200078e00ff */
[----:B------:R-:W-:Y:S01]  /*2730*/  UMOV UR4, 0x54442d19 ;  /* 0x54442d1900047882 */ /* 0x000fe20000000000 */
[----:B------:R-:W-:Y:S01]  /*2740*/  UMOV UR5, 0x3bf921fb ;  /* 0x3bf921fb00057882 */ /* 0x000fe20000000000 */
[----:B------:R-:W-:Y:S02]  /*2750*/  SHF.R.S32.HI R11, RZ, 0x1f, R22 ;  /* 0x0000001fff0b7819 */ /* 0x000fe40000011416 */
[----:B------:R-:W-:Y:S02]  /*2760*/  SHF.R.U32.HI R18, RZ, 0x1e, R18 ;  /* 0x0000001eff127819 */ /* 0x000fe40000011612 */
[C---:B------:R-:W-:Y:S02]  /*2770*/  LOP3.LUT R10, R11.reuse, R10, RZ, 0x3c, !PT ;  /* 0x0000000a0b0a7212 */ /* 0x040fe400078e3cff */
[----:B------:R-:W-:-:S02]  /*2780*/  LOP3.LUT R11, R11, R22, RZ, 0x3c, !PT ;  /* 0x000000160b0b7212 */ /* 0x000fc400078e3cff */
[----:B------:R-:W-:Y:S02]  /*2790*/  ISETP.GE.AND P0, PT, R21, RZ, PT ;  /* 0x000000ff1500720c */ /* 0x000fe40003f06270 */
[C---:B------:R-:W-:Y:S02]  /*27a0*/  LOP3.LUT R21, R22.reuse, R21, RZ, 0x3c, !PT ;  /* 0x0000001516157212 */ /* 0x040fe400078e3cff */
[----:B------:R-:W0:Y:S01]  /*27b0*/  I2F.F64.S64 R10, R10 ;  /* 0x0000000a000a7312 */ /* 0x000e220000301c00 */
[----:B------:R-:W-:Y:S02]  /*27c0*/  LEA.HI R22, R22, R18, RZ, 0x1 ;  /* 0x0000001216167211 */ /* 0x000fe400078f08ff */
[----:B------:R-:W-:-:S03]  /*27d0*/  ISETP.GE.AND P1, PT, R21, RZ, PT ;  /* 0x000000ff1500720c */ /* 0x000fc60003f26270 */
[----:B------:R-:W-:-:S05]  /*27e0*/  IMAD.MOV R18, RZ, RZ, -R22 ;  /* 0x000000ffff127224 */ /* 0x000fca00078e0a16 */
[----:B------:R-:W-:Y:S01]  /*27f0*/  @!P0 MOV R22, R18 ;  /* 0x0000001200168202 */ /* 0x000fe20000000f00 */
[----:B0-----:R-:W-:-:S10]  /*2800*/  DMUL R16, R10, UR4 ;  /* 0x000000040a107c28 */ /* 0x001fd40008000000 */
[----:B------:R-:W0:Y:S02]  /*2810*/  F2F.F32.F64 R16, R16 ;  /* 0x0000001000107310 */ /* 0x000e240000301000 */
[----:B0-----:R-:W-:-:S07]  /*2820*/  FSEL R10, -R16, R16, !P1 ;  /* 0x00000010100a7208 */ /* 0x001fce0004800100 */
.L_x_21:
[----:B------:R-:W-:Y:S05]  /*2830*/  BSYNC.RECONVERGENT B0 ;  /* 0x0000000000007941 */ /* 0x000fea0003800200 */
.L_x_20:
[----:B------:R-:W-:Y:S01]  /*2840*/  FMUL R11, R10, R10 ;  /* 0x0000000a0a0b7220 */ /* 0x000fe20000400000 */
[----:B------:R-:W-:Y:S01]  /*2850*/  LOP3.LUT R16, R22, 0x1, RZ, 0xc0, !PT ;  /* 0x0000000116107812 */ /* 0x000fe200078ec0ff */
[----:B------:R-:W-:Y:S01]  /*2860*/  IMAD.MOV.U32 R18, RZ, RZ, 0x3c0885e4 ;  /* 0x3c0885e4ff127424 */ /* 0x000fe200078e00ff */
[----:B------:R-:W0:Y:S01]  /*2870*/  S2UR UR5, SR_CgaCtaId ;  /* 0x00000000000579c3 */ /* 0x000e220000008800 */
[----:B------:R-:W-:Y:S01]  /*2880*/  FFMA R8, R11, R8, -0.0013887860113754868507 ;  /* 0xbab607ed0b087423 */ /* 0x000fe20000000008 */
[----:B------:R-:W-:Y:S01]  /*2890*/  ISETP.NE.U32.AND P0, PT, R16, 0x1, PT ;  /* 0x000000011000780c */ /* 0x000fe20003f05070 */
[----:B------:R-:W-:Y:S01]  /*28a0*/  VIADD R22, R22, 0x1 ;  /* 0x0000000116167836 */ /* 0x000fe20000000000 */
[----:B------:R-:W-:Y:S01]  /*28b0*/  UMOV UR4, 0x400 ;  /* 0x0000040000047882 */ /* 0x000fe20000000000 */
[----:B------:R-:W-:Y:S01]  /*28c0*/  IMAD.MOV.U32 R19, RZ, RZ, 0x3e2aaaa8 ;  /* 0x3e2aaaa8ff137424 */ /* 0x000fe200078e00ff */
[----:B------:R-:W-:Y:S01]  /*28d0*/  FSEL R16, R8, -0.00019574658654164522886, P0 ;  /* 0xb94d415308107808 */ /* 0x000fe20000000000 */
[----:B------:R-:W-:Y:S01]  /*28e0*/  VIADD R0, R0, 0x1 ;  /* 0x0000000100007836 */ /* 0x000fe20000000000 */
[----:B------:R-:W-:-:S02]  /*28f0*/  FSEL R18, R18, 0.041666727513074874878, !P0 ;  /* 0x3d2aaabb12127808 */ /* 0x000fc40004000000 */
[----:B------:R-:W-:Y:S02]  /*2900*/  LOP3.LUT P1, RZ, R22, 0x2, RZ, 0xc0, !PT ;  /* 0x0000000216ff7812 */ /* 0x000fe4000782c0ff */
[----:B------:R-:W-:Y:S01]  /*2910*/  FSEL R8, R10, 1, !P0 ;  /* 0x3f8000000a087808 */ /* 0x000fe20004000000 */
[----:B------:R-:W-:Y:S01]  /*2920*/  FFMA R16, R11, R16, R18 ;  /* 0x000000100b107223 */ /* 0x000fe20000000012 */
[----:B------:R-:W-:Y:S01]  /*2930*/  FSEL R19, -R19, -0.4999999701976776123, !P0 ;  /* 0xbeffffff13137808 */ /* 0x000fe20004000100 */
[----:B------:R-:W-:Y:S02]  /*2940*/  IMAD.MOV.U32 R10, RZ, RZ, 0x3f000000 ;  /* 0x3f000000ff0a7424 */ /* 0x000fe400078e00ff */
[C---:B------:R-:W-:Y:S02]  /*2950*/  FFMA R17, R11.reuse, R8, RZ ;  /* 0x000000080b117223 */ /* 0x040fe400000000ff */
[----:B------:R-:W-:-:S04]  /*2960*/  FFMA R16, R11, R16, R19 ;  /* 0x000000100b107223 */ /* 0x000fc80000000013 */
[----:B------:R-:W-:Y:S01]  /*2970*/  FFMA R8, R17, R16, R8 ;  /* 0x0000001011087223 */ /* 0x000fe20000000008 */
[----:B0-----:R-:W-:-:S03]  /*2980*/  ULEA UR4, UR5, UR4, 0x18 ;  /* 0x0000000405047291 */ /* 0x001fc6000f8ec0ff */
[----:B------:R-:W-:-:S04]  /*2990*/  @P1 FADD R8, RZ, -R8 ;  /* 0x80000008ff081221 */ /* 0x000fc80000000000 */
[----:B------:R-:W-:-:S04]  /*29a0*/  FFMA R9, R9, R8, R20 ;  /* 0x0000000809097223 */ /* 0x000fc80000000014 */
[C---:B------:R-:W-:Y:S01]  /*29b0*/  FFMA R8, |R9|.reuse, -R10, 0.5 ;  /* 0x3f00000009087423 */ /* 0x040fe20000000a0a */
[C---:B------:R-:W-:Y:S02]  /*29c0*/  FSETP.NEU.AND P1, PT, |R9|.reuse, 1, PT ;  /* 0x3f8000000900780b */ /* 0x040fe40003f2d200 */
[----:B------:R-:W-:Y:S01]  /*29d0*/  FSETP.GT.AND P0, PT, |R9|, 0.56000000238418579102, PT ;  /* 0x3f0f5c290900780b */ /* 0x000fe20003f04200 */
[----:B------:R-:W0:Y:S02]  /*29e0*/  MUFU.RSQ R11, R8 ;  /* 0x00000008000b7308 */ /* 0x000e240000001400 */
[----:B0-----:R-:W-:Y:S01]  /*29f0*/  FMUL R10, R8, R11 ;  /* 0x0000000b080a7220 */ /* 0x001fe20000400000 */
[----:B------:R-:W-:-:S04]  /*2a00*/  FMUL R11, R11, -0.5 ;  /* 0xbf0000000b0b7820 */ /* 0x000fc80000400000 */
[----:B------:R-:W-:-:S04]  /*2a10*/  FFMA R11, R10, R11, 0.5 ;  /* 0x3f0000000a0b7423 */ /* 0x000fc8000000000b */
[----:B------:R-:W-:-:S05]  /*2a20*/  FFMA R11, R10, R11, R10 ;  /* 0x0000000b0a0b7223 */ /* 0x000fca000000000a */
[----:B------:R-:W-:Y:S01]  /*2a30*/  FSEL R10, R11, RZ, P1 ;  /* 0x000000ff0b0a7208 */ /* 0x000fe20000800000 */
[----:B------:R-:W-:Y:S01]  /*2a40*/  HFMA2 R11, -RZ, RZ, 1.265625, -5052 ;  /* 0x3d10ecefff0b7431 */ /* 0x000fe200000001ff */
[----:B------:R-:W-:Y:S02]  /*2a50*/  FSETP.GT.AND P1, PT, R9, 0.56000000238418579102, PT ;  /* 0x3f0f5c290900780b */ /* 0x000fe40003f24000 */
[----:B------:R-:W-:-:S04]  /*2a60*/  FSEL R10, R10, |R9|, P0 ;  /* 0x400000090a0a7208 */ /* 0x000fc80000000000 */
[----:B------:R-:W-:Y:S01]  /*2a70*/  LOP3.LUT R10, R10, 0x80000000, R9, 0xb8, !PT ;  /* 0x800000000a0a7812 */ /* 0x000fe200078eb809 */
[----:B------:R-:W-:-:S04]  /*2a80*/  IMAD.MOV.U32 R9, RZ, RZ, 0x3fd774eb ;  /* 0x3fd774ebff097424 */ /* 0x000fc800078e00ff */
[----:B------:R-:W-:-:S04]  /*2a90*/  FMUL R8, R10, R10 ;  /* 0x0000000a0a087220 */ /* 0x000fc80000400000 */
[----:B------:R-:W-:-:S04]  /*2aa0*/  FFMA R11, R8, R11, 0.016980519518256187439 ;  /* 0x3c8b1abb080b7423 */ /* 0x000fc8000000000b */
[----:B------:R-:W-:-:S04]  /*2ab0*/  FFMA R11, R8, R11, 0.030762933194637298584 ;  /* 0x3cfc028c080b7423 */ /* 0x000fc8000000000b */
[----:B------:R-:W-:-:S04]  /*2ac0*/  FFMA R11, R8, R11, 0.044709417968988418579 ;  /* 0x3d372139080b7423 */ /* 0x000fc8000000000b */
[----:B------:R-:W-:-:S04]  /*2ad0*/  FFMA R11, R8, R11, 0.074989043176174163818 ;  /* 0x3d9993db080b7423 */ /* 0x000fc8000000000b */
[----:B------:R-:W-:-:S04]  /*2ae0*/  FFMA R11, R8, R11, 0.16666707396507263184 ;  /* 0x3e2aaac6080b7423 */ /* 0x000fc8000000000b */
[----:B------:R-:W-:-:S04]  /*2af0*/  FMUL R11, R8, R11 ;  /* 0x0000000b080b7220 */ /* 0x000fc80000400000 */
[----:B------:R-:W-:-:S05]  /*2b00*/  FFMA R10, R10, R11, R10 ;  /* 0x0000000b0a0a7223 */ /* 0x000fca000000000a */
[----:B------:R-:W-:-:S05]  /*2b10*/  FSEL R8, R10, -R10, P0 ;  /* 0x8000000a0a087208 */ /* 0x000fca0000000000 */
[----:B------:R-:W-:-:S04]  /*2b20*/  @!P1 FFMA R10, R9, 0.93318945169448852539, R8 ;  /* 0x3f6ee581090a9823 */ /* 0x000fc80000000008 */
[----:B------:R-:W-:-:S06]  /*2b30*/  @P0 FADD R10, R10, R10 ;  /* 0x0000000a0a0a0221 */ /* 0x000fcc0000000000 */
[----:B------:R-:W0:Y:S02]  /*2b40*/  F2I.TRUNC.NTZ R10, R10 ;  /* 0x0000000a000a7305 */ /* 0x000e24000020f100 */
[----:B0-----:R-:W-:Y:S01]  /*2b50*/  LEA R8, R10, UR4, 0x2 ;  /* 0x000000040a087c11 */ /* 0x001fe2000f8e10ff */
[----:B------:R-:W0:Y:S04]  /*2b60*/  LDCU UR4, c[0x0][0x3ac] ;  /* 0x00007580ff0477ac */ /* 0x000e280008000800 */
[----:B------:R-:W1:Y:S01]  /*2b70*/  LDS R9, [R8] ;  /* 0x0000000008097984 */ /* 0x000e620000000800 */
[----:B0-----:R-:W-:Y:S01]  /*2b80*/  ISETP.NE.AND P0, PT, R0, UR4, PT ;  /* 0x0000000400007c0c */ /* 0x001fe2000bf05270 */
[----:B-1----:R-:W-:-:S05]  /*2b90*/  VIADD R9, R9, 0x1 ;  /* 0x0000000109097836 */ /* 0x002fca0000000000 */
[----:B------:R0:W-:Y:S07]  /*2ba0*/  STS [R8], R9 ;  /* 0x0000000908007388 */ /* 0x0001ee0000000800 */
[----:B------:R-:W-:Y:S05]  /*2bb0*/  @P0 BRA `(.L_x_25) ;  /* 0xffffffd800200947 */ /* 0x000fea000383ffff */
.L_x_3:
[----:B------:R-:W1:Y:S01]  /*2bc0*/  S2R R0, SR_TID.X ;  /* 0x0000000000007919 */ /* 0x000e620000002100 */
[----:B------:R-:W-:Y:S01]  /*2bd0*/  BAR.SYNC.DEFER_BLOCKING 0x0 ;  /* 0x0000000000007b1d */ /* 0x000fe20000010000 */
[----:B-1----:R-:W-:-:S13]  /*2be0*/  ISETP.NE.AND P0, PT, R0, RZ, PT ;  /* 0x000000ff0000720c */ /* 0x002fda0003f05270 */
[----:B------:R-:W-:Y:S05]  /*2bf0*/  @P0 EXIT ;  /* 0x000000000000094d */ /* 0x000fea0003800000 */
[----:B------:R-:W1:Y:S01]  /*2c00*/  S2UR UR7, SR_CgaCtaId ;  /* 0x00000000000779c3 */ /* 0x000e620000008800 */
[----:B------:R-:W2:Y:S01]  /*2c10*/  LDCU.64 UR4, c[0x0][0x3b0] ;  /* 0x00007600ff0477ac */ /* 0x000ea20008000a00 */
[----:B------:R-:W-:Y:S01]  /*2c20*/  UMOV UR6, 0x400 ;  /* 0x0000040000067882 */ /* 0x000fe20000000000 */
[----:B--2---:R-:W-:Y:S02]  /*2c30*/  UIADD3 UR4, UP0, UPT, UR4, 0x20, URZ ;  /* 0x0000002004047890 */ /* 0x004fe4000ff1e0ff */
[----:B-1----:R-:W-:-:S04]  /*2c40*/  ULEA UR7, UR7, UR6, 0x18 ;  /* 0x0000000607077291 */ /* 0x002fc8000f8ec0ff */
[----:B------:R-:W-:Y:S01]  /*2c50*/  IMAD.U32 R0, RZ, RZ, UR4 ;  /* 0x00000004ff007e24 */ /* 0x000fe2000f8e00ff */
[----:B------:R-:W-:Y:S02]  /*2c60*/  UIADD3.X UR6, UPT, UPT, URZ, UR5, URZ, UP0, !UPT ;  /* 0x00000005ff067290 */ /* 0x000fe400087fe4ff */
[----:B------:R-:W-:Y:S01]  /*2c70*/  UIADD3 UR5, UPT, UPT, UR7, 0x20, URZ ;  /* 0x0000002007057890 */ /* 0x000fe2000fffe0ff */
[----:B------:R-:W-:-:S03]  /*2c80*/  UMOV UR4, URZ ;  /* 0x000000ff00047c82 */ /* 0x000fc60008000000 */
[----:B------:R-:W-:-:S08]  /*2c90*/  MOV R25, UR6 ;  /* 0x0000000600197c02 */ /* 0x000fd00008000f00 */
.L_x_26:
[----:B0--3--:R-:W0:Y:S01]  /*2ca0*/  LDS.128 R8, [UR5+-0x20] ;  /* 0xffffe005ff087984 */ /* 0x009e220008000c00 */
[----:B------:R-:W-:Y:S01]  /*2cb0*/  IMAD.MOV.U32 R2, RZ, RZ, R0 ;  /* 0x000000ffff027224 */ /* 0x000fe200078e0000 */
[----:B------:R-:W-:Y:S01]  /*2cc0*/  UIADD3 UR4, UPT, UPT, UR4, 0x50, URZ ;  /* 0x0000005004047890 */ /* 0x000fe2000fffe0ff */
[----:B------:R-:W-:Y:S01]  /*2cd0*/  IMAD.MOV.U32 R3, RZ, RZ, R25 ;  /* 0x000000ffff037224 */ /* 0x000fe200078e0019 */
[----:B------:R-:W1:Y:S02]  /*2ce0*/  LDS.128 R12, [UR5+-0x10] ;  /* 0xfffff005ff0c7984 */ /* 0x000e640008000c00 */
[----:B------:R-:W-:Y:S01]  /*2cf0*/  UISETP.NE.AND UP0, UPT, UR4, 0x2d0, UPT ;  /* 0x000002d00400788c */ /* 0x000fe2000bf05270 */
[----:B------:R-:W-:Y:S01]  /*2d00*/  IADD3 R0, P0, PT, R2, 0x140, RZ ;  /* 0x0000014002007810 */ /* 0x000fe20007f1e0ff */
[----:B------:R-:W2:Y:S04]  /*2d10*/  LDS.128 R16, [UR5] ;  /* 0x00000005ff107984 */ /* 0x000ea80008000c00 */
[----:B------:R-:W3:Y:S04]  /*2d20*/  LDS.128 R20, [UR5+0x10] ;  /* 0x00001005ff147984 */ /* 0x000ee80008000c00 */
[----:B------:R-:W4:Y:S04]  /*2d30*/  LDS.128 R4, [UR5+0x20] ;  /* 0x00002005ff047984 */ /* 0x000f280008000c00 */
[----:B------:R-:W5:Y:S04]  /*2d40*/  LDS.128 R24, [UR5+0x30] ;  /* 0x00003005ff187984 */ /* 0x000f680008000c00 */
[----:B0-----:R-:W-:Y:S04]  /*2d50*/  STG.E.STRONG.SYS desc[UR8][R2.64+-0x20], R8 ;  /* 0xffffe00802007986 */ /* 0x001fe8000c115908 */
[----:B------:R-:W-:Y:S04]  /*2d60*/  STG.E.STRONG.SYS desc[UR8][R2.64+-0x1c], R9 ;  /* 0xffffe40902007986 */ /* 0x000fe8000c115908 */
[----:B------:R-:W-:Y:S04]  /*2d70*/  STG.E.STRONG.SYS desc[UR8][R2.64+-0x18], R10 ;  /* 0xffffe80a02007986 */ /* 0x000fe8000c115908 */
[----:B------:R-:W-:Y:S04]  /*2d80*/  STG.E.STRONG.SYS desc[UR8][R2.64+-0x14], R11 ;  /* 0xffffec0b02007986 */ /* 0x000fe8000c115908 */
[----:B-1----:R-:W-:Y:S04]  /*2d90*/  STG.E.STRONG.SYS desc[UR8][R2.64+-0x10], R12 ;  /* 0xfffff00c02007986 */ /* 0x002fe8000c115908 */
[----:B------:R-:W0:Y:S04]  /*2da0*/  LDS.128 R8, [UR5+0x40] ;  /* 0x00004005ff087984 */ /* 0x000e280008000c00 */
[----:B------:R-:W-:Y:S04]  /*2db0*/  STG.E.STRONG.SYS desc[UR8][R2.64+-0xc], R13 ;  /* 0xfffff40d02007986 */ /* 0x000fe8000c115908 */
[----:B------:R-:W-:Y:S04]  /*2dc0*/  STG.E.STRONG.SYS desc[UR8][R2.64+-0x8], R14 ;  /* 0xfffff80e02007986 */ /* 0x000fe8000c115908 */
[----:B------:R-:W-:Y:S04]  /*2dd0*/  STG.E.STRONG.SYS desc[UR8][R2.64+-0x4], R15 ;  /* 0xfffffc0f02007986 */ /* 0x000fe8000c115908 */
[----:B------:R-:W1:Y:S04]  /*2de0*/  LDS.128 R12, [UR5+0x50] ;  /* 0x00005005ff0c7984 */ /* 0x000e680008000c00 */
[----:B--2---:R-:W-:Y:S04]  /*2df0*/  STG.E.STRONG.SYS desc[UR8][R2.64], R16 ;  /* 0x0000001002007986 */ /* 0x004fe8000c115908 */
[----:B------:R-:W-:Y:S04]  /*2e00*/  STG.E.STRONG.SYS desc[UR8][R2.64+0x4], R17 ;  /* 0x0000041102007986 */ /* 0x000fe8000c115908 */
[----:B------:R-:W-:Y:S04]  /*2e10*/  STG.E.STRONG.SYS desc[UR8][R2.64+0x8], R18 ;  /* 0x0000081202007986 */ /* 0x000fe8000c115908 */
[----:B------:R-:W-:Y:S04]  /*2e20*/  STG.E.STRONG.SYS desc[UR8][R2.64+0xc], R19 ;  /* 0x00000c1302007986 */ /* 0x000fe8000c115908 */
[----:B---3--:R-:W-:Y:S04]  /*2e30*/  STG.E.STRONG.SYS desc[UR8][R2.64+0x10], R20 ;  /* 0x0000101402007986 */ /* 0x008fe8000c115908 */
[----:B------:R-:W2:Y:S04]  /*2e40*/  LDS.128 R16, [UR5+0x60] ;  /* 0x00006005ff107984 */ /* 0x000ea80008000c00 */
[----:B------:R-:W-:Y:S04]  /*2e50*/  STG.E.STRONG.SYS desc[UR8][R2.64+0x14], R21 ;  /* 0x0000141502007986 */ /* 0x000fe8000c115908 */
[----:B------:R-:W-:Y:S04]  /*2e60*/  STG.E.STRONG.SYS desc[UR8][R2.64+0x18], R22 ;  /* 0x0000181602007986 */ /* 0x000fe8000c115908 */
[----:B------:R-:W-:Y:S04]  /*2e70*/  STG.E.STRONG.SYS desc[UR8][R2.64+0x1c], R23 ;  /* 0x00001c1702007986 */ /* 0x000fe8000c115908 */
[----:B----4-:R-:W-:Y:S04]  /*2e80*/  STG.E.STRONG.SYS desc[UR8][R2.64+0x20], R4 ;  /* 0x0000200402007986 */ /* 0x010fe8000c115908 */
[----:B------:R-:W3:Y:S04]  /*2e90*/  LDS.128 R20, [UR5+0x70] ;  /* 0x00007005ff147984 */ /* 0x000ee80008000c00 */
[----:B------:R-:W-:Y:S04]  /*2ea0*/  STG.E.STRONG.SYS desc[UR8][R2.64+0x24], R5 ;  /* 0x0000240502007986 */ /* 0x000fe8000c115908 */
[----:B------:R-:W-:Y:S04]  /*2eb0*/  STG.E.STRONG.SYS desc[UR8][R2.64+0x28], R6 ;  /* 0x0000280602007986 */ /* 0x000fe8000c115908 */
[----:B------:R-:W-:Y:S04]  /*2ec0*/  STG.E.STRONG.SYS desc[UR8][R2.64+0x2c], R7 ;  /* 0x00002c0702007986 */ /* 0x000fe8000c115908 */
[----:B-----5:R-:W-:Y:S04]  /*2ed0*/  STG.E.STRONG.SYS desc[UR8][R2.64+0x30], R24 ;  /* 0x0000301802007986 */ /* 0x020fe8000c115908 */
[----:B------:R-:W4:Y:S04]  /*2ee0*/  LDS.128 R4, [UR5+0x80] ;  /* 0x00008005ff047984 */ /* 0x000f280008000c00 */
[----:B------:R-:W-:Y:S04]  /*2ef0*/  STG.E.STRONG.SYS desc[UR8][R2.64+0x34], R25 ;  /* 0x0000341902007986 */ /* 0x000fe8000c115908 */
[----:B------:R-:W-:Y:S04]  /*2f00*/  STG.E.STRONG.SYS desc[UR8][R2.64+0x38], R26 ;  /* 0x0000381a02007986 */ /* 0x000fe8000c115908 */
[----:B------:R-:W-:Y:S04]  /*2f10*/  STG.E.STRONG.SYS desc[UR8][R2.64+0x3c], R27 ;  /* 0x00003c1b02007986 */ /* 0x000fe8000c115908 */
        /* <DEDUP_REMOVED lines=16> */
[----:B------:R-:W-:Y:S04]  /*3020*/  STG.E.STRONG.SYS desc[UR8][R2.64+0x74], R21 ;  /* 0x0000741502007986 */ /* 0x000fe8000c115908 */
[----:B------:R-:W-:Y:S04]  /*3030*/  STG.E.STRONG.SYS desc[UR8][R2.64+0x78], R22 ;  /* 0x0000781602007986 */ /* 0x000fe8000c115908 */
[----:B------:R-:W-:Y:S04]  /*3040*/  STG.E.STRONG.SYS desc[UR8][R2.64+0x7c], R23 ;  /* 0x00007c1702007986 */ /* 0x000fe8000c115908 */
[----:B----4-:R-:W-:Y:S04]  /*3050*/  STG.E.STRONG.SYS desc[UR8][R2.64+0x80], R4 ;  /* 0x0000800402007986 */ /* 0x010fe8000c115908 */
[----:B------:R-:W2:Y:S04]  /*3060*/  LDS.128 R16, [UR5+0xc0] ;  /* 0x0000c005ff107984 */ /* 0x000ea80008000c00 */
[----:B------:R-:W-:Y:S04]  /*3070*/  STG.E.STRONG.SYS desc[UR8][R2.64+0x84], R5 ;  /* 0x0000840502007986 */ /* 0x000fe8000c115908 */
[----:B------:R-:W-:Y:S04]  /*3080*/  STG.E.STRONG.SYS desc[UR8][R2.64+0x88], R6 ;  /* 0x0000880602007986 */ /* 0x000fe8000c115908 */
[----:B------:R-:W-:Y:S04]  /*3090*/  STG.E.STRONG.SYS desc[UR8][R2.64+0x8c], R7 ;  /* 0x00008c0702007986 */ /* 0x000fe8000c115908 */
[----:B-----5:R-:W-:Y:S04]  /*30a0*/  STG.E.STRONG.SYS desc[UR8][R2.64+0x90], R24 ;  /* 0x0000901802007986 */ /* 0x020fe8000c115908 */
[----:B------:R-:W3:Y:S04]  /*30b0*/  LDS.128 R4, [UR5+0xd0] ;  /* 0x0000d005ff047984 */ /* 0x000ee80008000c00 */
[----:B------:R-:W-:Y:S04]  /*30c0*/  STG.E.STRONG.SYS desc[UR8][R2.64+0x94], R25 ;  /* 0x0000941902007986 */ /* 0x000fe8000c115908 */
[----:B------:R-:W-:Y:S04]  /*30d0*/  STG.E.STRONG.SYS desc[UR8][R2.64+0x98], R26 ;  /* 0x0000981a02007986 */ /* 0x000fe8000c115908 */
[----:B------:R-:W-:Y:S04]  /*30e0*/  STG.E.STRONG.SYS desc[UR8][R2.64+0x9c], R27 ;  /* 0x00009c1b02007986 */ /* 0x000fe8000c115908 */
[----:B------:R-:W4:Y:S04]  /*30f0*/  LDS.128 R24, [UR5+0xe0] ;  /* 0x0000e005ff187984 */ /* 0x000f280008000c00 */
[----:B0-----:R-:W-:Y:S04]  /*3100*/  STG.E.STRONG.SYS desc[UR8][R2.64+0xa0], R8 ;  /* 0x0000a00802007986 */ /* 0x001fe8000c115908 */
[----:B------:R-:W0:Y:S04]  /*3110*/  LDS.128 R20, [UR5+0xf0] ;  /* 0x0000f005ff147984 */ /* 0x000e280008000c00 */
[----:B------:R-:W-:Y:S04]  /*3120*/  STG.E.STRONG.SYS desc[UR8][R2.64+0xa4], R9 ;  /* 0x0000a40902007986 */ /* 0x000fe8000c115908 */
[----:B------:R-:W-:Y:S04]  /*3130*/  STG.E.STRONG.SYS desc[UR8][R2.64+0xa8], R10 ;  /* 0x0000a80a02007986 */ /* 0x000fe8000c115908 */
[----:B------:R-:W-:Y:S04]  /*3140*/  STG.E.STRONG.SYS desc[UR8][R2.64+0xac], R11 ;  /* 0x0000ac0b02007986 */ /* 0x000fe8000c115908 */
[----:B-1----:R-:W-:Y:S04]  /*3150*/  STG.E.STRONG.SYS desc[UR8][R2.64+0xb0], R12 ;  /* 0x0000b00c02007986 */ /* 0x002fe8000c115908 */
[----:B------:R-:W1:Y:S04]  /*3160*/  LDS.128 R8, [UR5+0x100] ;  /* 0x00010005ff087984 */ /* 0x000e680008000c00 */
[----:B------:R-:W-:Y:S04]  /*3170*/  STG.E.STRONG.SYS desc[UR8][R2.64+0xb4], R13 ;  /* 0x0000b40d02007986 */ /* 0x000fe8000c115908 */
[----:B------:R-:W-:Y:S04]  /*3180*/  STG.E.STRONG.SYS desc[UR8][R2.64+0xb8], R14 ;  /* 0x0000b80e02007986 */ /* 0x000fe8000c115908 */
[----:B------:R-:W-:Y:S04]  /*3190*/  STG.E.STRONG.SYS desc[UR8][R2.64+0xbc], R15 ;  /* 0x0000bc0f02007986 */ /* 0x000fe8000c115908 */
[----:B------:R-:W5:Y:S01]  /*31a0*/  LDS.128 R12, [UR5+0x110] ;  /* 0x00011005ff0c7984 */ /* 0x000f620008000c00 */
[----:B------:R-:W-:-:S03]  /*31b0*/  UIADD3 UR5, UPT, UPT, UR5, 0x140, URZ ;  /* 0x0000014005057890 */ /* 0x000fc6000fffe0ff */
        /* <DEDUP_REMOVED lines=9> */
[----:B------:R2:W-:Y:S04]  /*3250*/  STG.E.STRONG.SYS desc[UR8][R2.64+0xe4], R25 ;  /* 0x0000e41902007986 */ /* 0x0005e8000c115908 */
[----:B------:R3:W-:Y:S04]  /*3260*/  STG.E.STRONG.SYS desc[UR8][R2.64+0xe8], R26 ;  /* 0x0000e81a02007986 */ /* 0x0007e8000c115908 */
[----:B------:R3:W-:Y:S04]  /*3270*/  STG.E.STRONG.SYS desc[UR8][R2.64+0xec], R27 ;  /* 0x0000ec1b02007986 */ /* 0x0007e8000c115908 */
[----:B0-----:R3:W-:Y:S01]  /*3280*/  STG.E.STRONG.SYS desc[UR8][R2.64+0xf0], R20 ;  /* 0x0000f01402007986 */ /* 0x0017e2000c115908 */
[----:B--2---:R-:W-:-:S03]  /*3290*/  IMAD.X R25, RZ, RZ, R3, P0 ;  /* 0x000000ffff197224 */ /* 0x004fc600000e0603 */
[----:B------:R3:W-:Y:S04]  /*32a0*/  STG.E.STRONG.SYS desc[UR8][R2.64+0xf4], R21 ;  /* 0x0000f41502007986 */ /* 0x0007e8000c115908 */
[----:B------:R3:W-:Y:S04]  /*32b0*/  STG.E.STRONG.SYS desc[UR8][R2.64+0xf8], R22 ;  /* 0x0000f81602007986 */ /* 0x0007e8000c115908 */
[----:B------:R3:W-:Y:S04]  /*32c0*/  STG.E.STRONG.SYS desc[UR8][R2.64+0xfc], R23 ;  /* 0x0000fc1702007986 */ /* 0x0007e8000c115908 */
[----:B-1----:R3:W-:Y:S04]  /*32d0*/  STG.E.STRONG.SYS desc[UR8][R2.64+0x100], R8 ;  /* 0x0001000802007986 */ /* 0x0027e8000c115908 */
[----:B------:R3:W-:Y:S04]  /*32e0*/  STG.E.STRONG.SYS desc[UR8][R2.64+0x104], R9 ;  /* 0x0001040902007986 */ /* 0x0007e8000c115908 */
[----:B------:R3:W-:Y:S04]  /*32f0*/  STG.E.STRONG.SYS desc[UR8][R2.64+0x108], R10 ;  /* 0x0001080a02007986 */ /* 0x0007e8000c115908 */
[----:B------:R3:W-:Y:S04]  /*3300*/  STG.E.STRONG.SYS desc[UR8][R2.64+0x10c], R11 ;  /* 0x00010c0b02007986 */ /* 0x0007e8000c115908 */
[----:B-----5:R3:W-:Y:S04]  /*3310*/  STG.E.STRONG.SYS desc[UR8][R2.64+0x110], R12 ;  /* 0x0001100c02007986 */ /* 0x0207e8000c115908 */
[----:B------:R3:W-:Y:S04]  /*3320*/  STG.E.STRONG.SYS desc[UR8][R2.64+0x114], R13 ;  /* 0x0001140d02007986 */ /* 0x0007e8000c115908 */
[----:B------:R3:W-:Y:S04]  /*3330*/  STG.E.STRONG.SYS desc[UR8][R2.64+0x118], R14 ;  /* 0x0001180e02007986 */ /* 0x0007e8000c115908 */
[----:B------:R3:W-:Y:S01]  /*3340*/  STG.E.STRONG.SYS desc[UR8][R2.64+0x11c], R15 ;  /* 0x00011c0f02007986 */ /* 0x0007e2000c115908 */
[----:B------:R-:W-:Y:S05]  /*3350*/  BRA.U UP0, `(.L_x_26) ;  /* 0xfffffff900507547 */ /* 0x000fea000b83ffff */
[----:B------:R-:W-:Y:S05]  /*3360*/  EXIT ;  /* 0x000000000000794d */ /* 0x000fea0003800000 */
.L_x_27:
[----:B------:R-:W-:-:S00]  /*3370*/  BRA `(.L_x_27) ;  /* 0xfffffffc00fc7947 */ /* 0x000fc0000383ffff */
[----:B------:R-:W-:-:S00]  /*3380*/  NOP ;  /* 0x0000000000007918 */ /* 0x000fc00000000000 */
[----:B------:R-:W-:-:S00]  /*3390*/  NOP ;  /* 0x0000000000007918 */ /* 0x000fc00000000000 */
[----:B------:R-:W-:-:S00]  /*33a0*/  NOP ;  /* 0x0000000000007918 */ /* 0x000fc00000000000 */
[----:B------:R-:W-:-:S00]  /*33b0*/  NOP ;  /* 0x0000000000007918 */ /* 0x000fc00000000000 */
[----:B------:R-:W-:-:S00]  /*33c0*/  NOP ;  /* 0x0000000000007918 */ /* 0x000fc00000000000 */
[----:B------:R-:W-:-:S00]  /*33d0*/  NOP ;  /* 0x0000000000007918 */ /* 0x000fc00000000000 */
[----:B------:R-:W-:-:S00]  /*33e0*/  NOP ;  /* 0x0000000000007918 */ /* 0x000fc00000000000 */
[----:B------:R-:W-:-:S00]  /*33f0*/  NOP ;  /* 0x0000000000007918 */ /* 0x000fc00000000000 */
.L_x_28:


//--------------------- .nv.global.init           --------------------------
	.section	.nv.global.init,"aw",@progbits
	.align	4
.nv.global.init:
	.type		__cudart_i2opi_f,@object
	.size		__cudart_i2opi_f,(.L_0 - __cudart_i2opi_f)
__cudart_i2opi_f:
        /*0000*/ 	.byte	0x41, 0x90, 0x43, 0x3c, 0x99, 0x95, 0x62, 0xdb, 0xc0, 0xdd, 0x34, 0xf5, 0xd1, 0x57, 0x27, 0xfc
        /*0010*/ 	.byte	0x29, 0x15, 0x44, 0x4e, 0x6e, 0x83, 0xf9, 0xa2
.L_0:


//--------------------- .nv.shared._Z6anglesPVfS0_S0_S0_iiiiPVi --------------------------
	.section	.nv.shared._Z6anglesPVfS0_S0_S0_iiiiPVi,"aw",@nobits
	.sectionflags	@""
	.align	4
.nv.shared._Z6anglesPVfS0_S0_S0_iiiiPVi:
	.zero		3904


//--------------------- .nv.shared.reserved.0     --------------------------
	.section	.nv.shared.reserved.0,"aw",@nobits
	.weak		__nv_reservedSMEM_offset_0_alias
	.size		__nv_reservedSMEM_offset_0_alias, 0, 64
	.other		__nv_reservedSMEM_offset_0_alias,@"STO_CUDA_RESERVED_SHARED STV_DEFAULT"
__nv_reservedSMEM_offset_0_alias:
	.zero		0
	.zero		64


//--------------------- .nv.constant0._Z6anglesPVfS0_S0_S0_iiiiPVi --------------------------
	.section	.nv.constant0._Z6anglesPVfS0_S0_S0_iiiiPVi,"a",@progbits
	.sectionflags	@""
	.align	4
.nv.constant0._Z6anglesPVfS0_S0_S0_iiiiPVi:
	.zero		952


//--------------------- SYMBOLS --------------------------

	.type		.nv.reservedSmem.offset0,@object
	.size		.nv.reservedSmem.offset0,0x4
	.type		.nv.reservedSmem.cap,@object
	.size		.nv.reservedSmem.cap,0x4
